//
// Generated by NVIDIA NVVM Compiler
//
// Compiler Build ID: CL-36424714
// Cuda compilation tools, release 13.0, V13.0.88
// Based on NVVM 20.0.0
//

.version 9.0
.target sm_100
.address_size 64

	// .globl	prefix_sum_single_block
// _ZZ23prefix_sum_single_blockE4temp has been demoted

.visible .entry prefix_sum_single_block(
	.param .u64 .ptr .align 1 prefix_sum_single_block_param_0,
	.param .u64 .ptr .align 1 prefix_sum_single_block_param_1,
	.param .u32 prefix_sum_single_block_param_2,
	.param .u64 .ptr .align 1 prefix_sum_single_block_param_3
)
{
	.reg .pred 	%p<14>;
	.reg .b32 	%r<61>;
	.reg .b64 	%rd<11>;
	// demoted variable
	.shared .align 4 .b8 _ZZ23prefix_sum_single_blockE4temp[4096];
	ld.param.u64 	%rd5, [prefix_sum_single_block_param_0];
	ld.param.u64 	%rd3, [prefix_sum_single_block_param_1];
	ld.param.u32 	%r16, [prefix_sum_single_block_param_2];
	ld.param.u64 	%rd4, [prefix_sum_single_block_param_3];
	cvta.to.global.u64 	%rd6, %rd5;
	mov.u32 	%r1, %tid.x;
	shl.b32 	%r2, %r1, 1;
	setp.ge.u32 	%p1, %r2, %r16;
	mul.wide.u32 	%rd7, %r2, 4;
	add.s64 	%rd1, %rd6, %rd7;
	shl.b32 	%r17, %r1, 3;
	mov.u32 	%r18, _ZZ23prefix_sum_single_blockE4temp;
	add.s32 	%r3, %r18, %r17;
	@%p1 bra 	$L__BB0_2;
	ld.global.nc.u32 	%r20, [%rd1];
	st.shared.u32 	[%r3], %r20;
	bra.uni 	$L__BB0_3;
$L__BB0_2:
	mov.b32 	%r19, 0;
	st.shared.u32 	[%r3], %r19;
$L__BB0_3:
	add.s32 	%r4, %r2, 1;
	setp.ge.u32 	%p2, %r4, %r16;
	@%p2 bra 	$L__BB0_5;
	ld.global.nc.u32 	%r22, [%rd1+4];
	st.shared.u32 	[%r3+4], %r22;
	bra.uni 	$L__BB0_6;
$L__BB0_5:
	mov.b32 	%r21, 0;
	st.shared.u32 	[%r3+4], %r21;
$L__BB0_6:
	setp.lt.u32 	%p3, %r16, 2;
	mov.b32 	%r58, 1;
	@%p3 bra 	$L__BB0_12;
	mov.b32 	%r58, 1;
	mov.u32 	%r56, %r16;
$L__BB0_8:
	mov.u32 	%r5, %r56;
	shr.u32 	%r56, %r5, 1;
	bar.sync 	0;
	setp.ge.u32 	%p4, %r1, %r56;
	@%p4 bra 	$L__BB0_11;
	mul.lo.s32 	%r8, %r58, %r4;
	add.s32 	%r25, %r8, -1;
	add.s32 	%r26, %r25, %r58;
	or.b32  	%r27, %r26, %r25;
	setp.gt.u32 	%p5, %r27, 1023;
	@%p5 bra 	$L__BB0_11;
	shl.b32 	%r28, %r8, 2;
	add.s32 	%r30, %r18, %r28;
	ld.shared.u32 	%r31, [%r30+-4];
	shl.b32 	%r32, %r58, 2;
	add.s32 	%r33, %r30, %r32;
	ld.shared.u32 	%r34, [%r33+-4];
	add.s32 	%r35, %r34, %r31;
	st.shared.u32 	[%r33+-4], %r35;
$L__BB0_11:
	shl.b32 	%r58, %r58, 1;
	setp.gt.u32 	%p6, %r5, 3;
	@%p6 bra 	$L__BB0_8;
$L__BB0_12:
	bar.sync 	0;
	setp.ne.s32 	%p7, %r1, 0;
	@%p7 bra 	$L__BB0_14;
	min.u32 	%r36, %r16, 1024;
	shl.b32 	%r37, %r36, 2;
	add.s32 	%r39, %r18, %r37;
	ld.shared.u32 	%r40, [%r39+-4];
	cvta.to.global.u64 	%rd8, %rd4;
	st.global.u32 	[%rd8], %r40;
	mov.b32 	%r41, 0;
	st.shared.u32 	[%r39+-4], %r41;
$L__BB0_14:
	setp.lt.u32 	%p8, %r16, 2;
	@%p8 bra 	$L__BB0_20;
	mov.b32 	%r59, 1;
$L__BB0_16:
	shr.u32 	%r58, %r58, 1;
	bar.sync 	0;
	setp.ge.u32 	%p9, %r1, %r59;
	@%p9 bra 	$L__BB0_19;
	mul.lo.s32 	%r14, %r58, %r4;
	add.s32 	%r43, %r14, -1;
	add.s32 	%r44, %r43, %r58;
	or.b32  	%r45, %r44, %r43;
	setp.gt.u32 	%p10, %r45, 1023;
	@%p10 bra 	$L__BB0_19;
	shl.b32 	%r46, %r14, 2;
	add.s32 	%r48, %r18, %r46;
	ld.shared.u32 	%r49, [%r48+-4];
	shl.b32 	%r50, %r58, 2;
	add.s32 	%r51, %r48, %r50;
	ld.shared.u32 	%r52, [%r51+-4];
	st.shared.u32 	[%r48+-4], %r52;
	add.s32 	%r53, %r52, %r49;
	st.shared.u32 	[%r51+-4], %r53;
$L__BB0_19:
	shl.b32 	%r59, %r59, 1;
	setp.lt.u32 	%p11, %r59, %r16;
	@%p11 bra 	$L__BB0_16;
$L__BB0_20:
	setp.ge.u32 	%p12, %r2, %r16;
	bar.sync 	0;
	cvta.to.global.u64 	%rd9, %rd3;
	add.s64 	%rd2, %rd9, %rd7;
	@%p12 bra 	$L__BB0_22;
	ld.shared.u32 	%r54, [%r3];
	st.global.u32 	[%rd2], %r54;
$L__BB0_22:
	setp.ge.u32 	%p13, %r4, %r16;
	@%p13 bra 	$L__BB0_24;
	ld.shared.u32 	%r55, [%r3+4];
	st.global.u32 	[%rd2+4], %r55;
$L__BB0_24:
	ret;

}
	// .globl	compute_neighbor_offsets
.visible .entry compute_neighbor_offsets(
	.param .u64 .ptr .align 1 compute_neighbor_offsets_param_0,
	.param .u64 .ptr .align 1 compute_neighbor_offsets_param_1,
	.param .u32 compute_neighbor_offsets_param_2,
	.param .u64 .ptr .align 1 compute_neighbor_offsets_param_3
)
{
	.reg .pred 	%p<11>;
	.reg .b32 	%r<107>;
	.reg .b64 	%rd<30>;

	ld.param.u64 	%rd16, [compute_neighbor_offsets_param_0];
	ld.param.u64 	%rd17, [compute_neighbor_offsets_param_1];
	ld.param.u32 	%r29, [compute_neighbor_offsets_param_2];
	ld.param.u64 	%rd15, [compute_neighbor_offsets_param_3];
	cvta.to.global.u64 	%rd1, %rd16;
	cvta.to.global.u64 	%rd2, %rd17;
	mov.u32 	%r30, %tid.x;
	mov.u32 	%r31, %ctaid.x;
	or.b32  	%r32, %r30, %r31;
	setp.ne.s32 	%p1, %r32, 0;
	@%p1 bra 	$L__BB1_15;
	setp.eq.s32 	%p2, %r29, 0;
	mov.b32 	%r106, 0;
	@%p2 bra 	$L__BB1_14;
	and.b32  	%r1, %r29, 15;
	setp.lt.u32 	%p3, %r29, 16;
	mov.b32 	%r99, 0;
	mov.u32 	%r106, %r99;
	@%p3 bra 	$L__BB1_5;
	and.b32  	%r99, %r29, -16;
	neg.s32 	%r93, %r99;
	add.s64 	%rd27, %rd2, 32;
	add.s64 	%rd26, %rd1, 32;
	mov.b32 	%r106, 0;
$L__BB1_4:
	.pragma "nounroll";
	st.global.u32 	[%rd27+-32], %r106;
	ld.global.nc.u32 	%r37, [%rd26+-32];
	add.s32 	%r38, %r37, %r106;
	st.global.u32 	[%rd27+-28], %r38;
	ld.global.nc.u32 	%r39, [%rd26+-28];
	add.s32 	%r40, %r39, %r38;
	st.global.u32 	[%rd27+-24], %r40;
	ld.global.nc.u32 	%r41, [%rd26+-24];
	add.s32 	%r42, %r41, %r40;
	st.global.u32 	[%rd27+-20], %r42;
	ld.global.nc.u32 	%r43, [%rd26+-20];
	add.s32 	%r44, %r43, %r42;
	st.global.u32 	[%rd27+-16], %r44;
	ld.global.nc.u32 	%r45, [%rd26+-16];
	add.s32 	%r46, %r45, %r44;
	st.global.u32 	[%rd27+-12], %r46;
	ld.global.nc.u32 	%r47, [%rd26+-12];
	add.s32 	%r48, %r47, %r46;
	st.global.u32 	[%rd27+-8], %r48;
	ld.global.nc.u32 	%r49, [%rd26+-8];
	add.s32 	%r50, %r49, %r48;
	st.global.u32 	[%rd27+-4], %r50;
	ld.global.nc.u32 	%r51, [%rd26+-4];
	add.s32 	%r52, %r51, %r50;
	st.global.u32 	[%rd27], %r52;
	ld.global.nc.u32 	%r53, [%rd26];
	add.s32 	%r54, %r53, %r52;
	st.global.u32 	[%rd27+4], %r54;
	ld.global.nc.u32 	%r55, [%rd26+4];
	add.s32 	%r56, %r55, %r54;
	st.global.u32 	[%rd27+8], %r56;
	ld.global.nc.u32 	%r57, [%rd26+8];
	add.s32 	%r58, %r57, %r56;
	st.global.u32 	[%rd27+12], %r58;
	ld.global.nc.u32 	%r59, [%rd26+12];
	add.s32 	%r60, %r59, %r58;
	st.global.u32 	[%rd27+16], %r60;
	ld.global.nc.u32 	%r61, [%rd26+16];
	add.s32 	%r62, %r61, %r60;
	st.global.u32 	[%rd27+20], %r62;
	ld.global.nc.u32 	%r63, [%rd26+20];
	add.s32 	%r64, %r63, %r62;
	st.global.u32 	[%rd27+24], %r64;
	ld.global.nc.u32 	%r65, [%rd26+24];
	add.s32 	%r66, %r65, %r64;
	st.global.u32 	[%rd27+28], %r66;
	ld.global.nc.u32 	%r67, [%rd26+28];
	add.s32 	%r106, %r67, %r66;
	add.s32 	%r93, %r93, 16;
	add.s64 	%rd27, %rd27, 64;
	add.s64 	%rd26, %rd26, 64;
	setp.ne.s32 	%p4, %r93, 0;
	@%p4 bra 	$L__BB1_4;
$L__BB1_5:
	setp.eq.s32 	%p5, %r1, 0;
	@%p5 bra 	$L__BB1_14;
	and.b32  	%r11, %r29, 7;
	setp.lt.u32 	%p6, %r1, 8;
	@%p6 bra 	$L__BB1_8;
	mul.wide.u32 	%rd18, %r99, 4;
	add.s64 	%rd19, %rd2, %rd18;
	st.global.u32 	[%rd19], %r106;
	add.s64 	%rd20, %rd1, %rd18;
	ld.global.nc.u32 	%r69, [%rd20];
	add.s32 	%r70, %r69, %r106;
	st.global.u32 	[%rd19+4], %r70;
	ld.global.nc.u32 	%r71, [%rd20+4];
	add.s32 	%r72, %r71, %r70;
	st.global.u32 	[%rd19+8], %r72;
	ld.global.nc.u32 	%r73, [%rd20+8];
	add.s32 	%r74, %r73, %r72;
	st.global.u32 	[%rd19+12], %r74;
	ld.global.nc.u32 	%r75, [%rd20+12];
	add.s32 	%r76, %r75, %r74;
	st.global.u32 	[%rd19+16], %r76;
	ld.global.nc.u32 	%r77, [%rd20+16];
	add.s32 	%r78, %r77, %r76;
	st.global.u32 	[%rd19+20], %r78;
	ld.global.nc.u32 	%r79, [%rd20+20];
	add.s32 	%r80, %r79, %r78;
	st.global.u32 	[%rd19+24], %r80;
	ld.global.nc.u32 	%r81, [%rd20+24];
	add.s32 	%r82, %r81, %r80;
	st.global.u32 	[%rd19+28], %r82;
	ld.global.nc.u32 	%r83, [%rd20+28];
	add.s32 	%r106, %r83, %r82;
	add.s32 	%r99, %r99, 8;
$L__BB1_8:
	setp.eq.s32 	%p7, %r11, 0;
	@%p7 bra 	$L__BB1_14;
	and.b32  	%r17, %r29, 3;
	setp.lt.u32 	%p8, %r11, 4;
	@%p8 bra 	$L__BB1_11;
	mul.wide.u32 	%rd21, %r99, 4;
	add.s64 	%rd22, %rd2, %rd21;
	st.global.u32 	[%rd22], %r106;
	add.s64 	%rd23, %rd1, %rd21;
	ld.global.nc.u32 	%r85, [%rd23];
	add.s32 	%r86, %r85, %r106;
	st.global.u32 	[%rd22+4], %r86;
	ld.global.nc.u32 	%r87, [%rd23+4];
	add.s32 	%r88, %r87, %r86;
	st.global.u32 	[%rd22+8], %r88;
	ld.global.nc.u32 	%r89, [%rd23+8];
	add.s32 	%r90, %r89, %r88;
	st.global.u32 	[%rd22+12], %r90;
	ld.global.nc.u32 	%r91, [%rd23+12];
	add.s32 	%r106, %r91, %r90;
	add.s32 	%r99, %r99, 4;
$L__BB1_11:
	setp.eq.s32 	%p9, %r17, 0;
	@%p9 bra 	$L__BB1_14;
	mul.wide.u32 	%rd24, %r99, 4;
	add.s64 	%rd29, %rd1, %rd24;
	add.s64 	%rd28, %rd2, %rd24;
	neg.s32 	%r104, %r17;
$L__BB1_13:
	.pragma "nounroll";
	st.global.u32 	[%rd28], %r106;
	ld.global.nc.u32 	%r92, [%rd29];
	add.s32 	%r106, %r92, %r106;
	add.s64 	%rd29, %rd29, 4;
	add.s64 	%rd28, %rd28, 4;
	add.s32 	%r104, %r104, 1;
	setp.ne.s32 	%p10, %r104, 0;
	@%p10 bra 	$L__BB1_13;
$L__BB1_14:
	cvta.to.global.u64 	%rd25, %rd15;
	st.global.u32 	[%rd25], %r106;
$L__BB1_15:
	ret;

}
	// .globl	init_union_find
.visible .entry init_union_find(
	.param .u64 .ptr .align 1 init_union_find_param_0,
	.param .u32 init_union_find_param_1
)
{
	.reg .pred 	%p<2>;
	.reg .b32 	%r<6>;
	.reg .b64 	%rd<5>;

	ld.param.u64 	%rd1, [init_union_find_param_0];
	ld.param.u32 	%r2, [init_union_find_param_1];
	mov.u32 	%r3, %ctaid.x;
	mov.u32 	%r4, %ntid.x;
	mov.u32 	%r5, %tid.x;
	mad.lo.s32 	%r1, %r3, %r4, %r5;
	setp.ge.u32 	%p1, %r1, %r2;
	@%p1 bra 	$L__BB2_2;
	cvta.to.global.u64 	%rd2, %rd1;
	mul.wide.u32 	%rd3, %r1, 4;
	add.s64 	%rd4, %rd2, %rd3;
	st.global.u32 	[%rd4], %r1;
$L__BB2_2:
	ret;

}
	// .globl	union_neighbors
.visible .entry union_neighbors(
	.param .u64 .ptr .align 1 union_neighbors_param_0,
	.param .u64 .ptr .align 1 union_neighbors_param_1,
	.param .u64 .ptr .align 1 union_neighbors_param_2,
	.param .u64 .ptr .align 1 union_neighbors_param_3,
	.param .u32 union_neighbors_param_4
)
{
	.reg .pred 	%p<10>;
	.reg .b32 	%r<31>;
	.reg .b64 	%rd<33>;

	ld.param.u64 	%rd12, [union_neighbors_param_0];
	ld.param.u64 	%rd9, [union_neighbors_param_1];
	ld.param.u64 	%rd10, [union_neighbors_param_2];
	ld.param.u64 	%rd11, [union_neighbors_param_3];
	ld.param.u32 	%r17, [union_neighbors_param_4];
	cvta.to.global.u64 	%rd1, %rd12;
	mov.u32 	%r18, %ctaid.x;
	mov.u32 	%r19, %ntid.x;
	mov.u32 	%r20, %tid.x;
	mad.lo.s32 	%r1, %r18, %r19, %r20;
	setp.ge.u32 	%p1, %r1, %r17;
	@%p1 bra 	$L__BB3_10;
	cvta.to.global.u64 	%rd13, %rd9;
	mul.wide.u32 	%rd14, %r1, 4;
	add.s64 	%rd15, %rd13, %rd14;
	ld.global.nc.u32 	%r2, [%rd15];
	setp.eq.s32 	%p2, %r2, 0;
	@%p2 bra 	$L__BB3_10;
	cvta.to.global.u64 	%rd16, %rd10;
	add.s64 	%rd18, %rd16, %rd14;
	ld.global.nc.u32 	%r3, [%rd18];
	mul.wide.s32 	%rd19, %r1, 4;
	add.s64 	%rd2, %rd1, %rd19;
	cvta.to.global.u64 	%rd3, %rd11;
	mov.b32 	%r26, 0;
$L__BB3_3:
	add.s32 	%r22, %r26, %r3;
	mul.wide.u32 	%rd20, %r22, 4;
	add.s64 	%rd21, %rd3, %rd20;
	ld.global.nc.u32 	%r30, [%rd21];
	setp.ge.u32 	%p3, %r30, %r17;
	@%p3 bra 	$L__BB3_9;
	ld.global.u32 	%r28, [%rd2];
	setp.eq.s32 	%p4, %r28, %r1;
	mov.u32 	%r27, %r1;
	mov.u64 	%rd31, %rd2;
	@%p4 bra 	$L__BB3_5;
	bra.uni 	$L__BB3_11;
$L__BB3_5:
	mul.wide.s32 	%rd25, %r30, 4;
	add.s64 	%rd32, %rd1, %rd25;
	ld.global.u32 	%r29, [%rd32];
	setp.eq.s32 	%p6, %r29, %r30;
	@%p6 bra 	$L__BB3_7;
$L__BB3_6:
	mul.wide.s32 	%rd26, %r29, 4;
	add.s64 	%rd27, %rd1, %rd26;
	ld.global.u32 	%r30, [%rd27];
	st.global.u32 	[%rd32], %r30;
	mul.wide.s32 	%rd28, %r30, 4;
	add.s64 	%rd32, %rd1, %rd28;
	ld.global.u32 	%r29, [%rd32];
	setp.ne.s32 	%p7, %r29, %r30;
	@%p7 bra 	$L__BB3_6;
$L__BB3_7:
	setp.eq.s32 	%p8, %r27, %r30;
	@%p8 bra 	$L__BB3_9;
	min.s32 	%r23, %r27, %r30;
	max.s32 	%r24, %r27, %r30;
	mul.wide.s32 	%rd29, %r24, 4;
	add.s64 	%rd30, %rd1, %rd29;
	atom.relaxed.global.cas.b32 	%r25, [%rd30], %r24, %r23;
$L__BB3_9:
	add.s32 	%r26, %r26, 1;
	setp.ne.s32 	%p9, %r26, %r2;
	@%p9 bra 	$L__BB3_3;
$L__BB3_10:
	ret;
$L__BB3_11:
	mul.wide.s32 	%rd22, %r28, 4;
	add.s64 	%rd23, %rd1, %rd22;
	ld.global.u32 	%r27, [%rd23];
	st.global.u32 	[%rd31], %r27;
	mul.wide.s32 	%rd24, %r27, 4;
	add.s64 	%rd31, %rd1, %rd24;
	ld.global.u32 	%r28, [%rd31];
	setp.eq.s32 	%p5, %r28, %r27;
	@%p5 bra 	$L__BB3_5;
	bra.uni 	$L__BB3_11;

}
	// .globl	flatten_clusters
.visible .entry flatten_clusters(
	.param .u64 .ptr .align 1 flatten_clusters_param_0,
	.param .u32 flatten_clusters_param_1
)
{
	.reg .pred 	%p<8>;
	.reg .b32 	%r<8>;
	.reg .b64 	%rd<7>;

	ld.param.u64 	%rd3, [flatten_clusters_param_0];
	ld.param.u32 	%r4, [flatten_clusters_param_1];
	cvta.to.global.u64 	%rd1, %rd3;
	mov.u32 	%r5, %ctaid.x;
	mov.u32 	%r6, %ntid.x;
	mov.u32 	%r7, %tid.x;
	mad.lo.s32 	%r1, %r5, %r6, %r7;
	setp.ge.u32 	%p1, %r1, %r4;
	@%p1 bra 	$L__BB4_4;
	mul.wide.u32 	%rd4, %r1, 4;
	add.s64 	%rd2, %rd1, %rd4;
	ld.global.u32 	%r2, [%rd2];
	setp.eq.s32 	%p2, %r2, %r1;
	setp.lt.s32 	%p3, %r2, 0;
	or.pred  	%p4, %p2, %p3;
	@%p4 bra 	$L__BB4_4;
	mul.wide.u32 	%rd5, %r2, 4;
	add.s64 	%rd6, %rd1, %rd5;
	ld.global.u32 	%r3, [%rd6];
	setp.eq.s32 	%p5, %r3, %r2;
	setp.lt.s32 	%p6, %r3, 0;
	or.pred  	%p7, %p5, %p6;
	@%p7 bra 	$L__BB4_4;
	st.global.u32 	[%rd2], %r3;
$L__BB4_4:
	ret;

}
	// .globl	flatten_clusters_full
.visible .entry flatten_clusters_full(
	.param .u64 .ptr .align 1 flatten_clusters_full_param_0,
	.param .u32 flatten_clusters_full_param_1
)
{
	.reg .pred 	%p<6>;
	.reg .b32 	%r<9>;
	.reg .b64 	%rd<7>;

	ld.param.u64 	%rd2, [flatten_clusters_full_param_0];
	ld.param.u32 	%r4, [flatten_clusters_full_param_1];
	cvta.to.global.u64 	%rd1, %rd2;
	mov.u32 	%r5, %ctaid.x;
	mov.u32 	%r6, %ntid.x;
	mov.u32 	%r7, %tid.x;
	mad.lo.s32 	%r1, %r5, %r6, %r7;
	setp.ge.u32 	%p1, %r1, %r4;
	@%p1 bra 	$L__BB5_5;
	mov.u32 	%r8, %r1;
$L__BB5_2:
	mov.u32 	%r2, %r8;
	mul.wide.s32 	%rd3, %r2, 4;
	add.s64 	%rd4, %rd1, %rd3;
	ld.global.u32 	%r8, [%rd4];
	setp.eq.s32 	%p2, %r8, %r2;
	@%p2 bra 	$L__BB5_4;
	setp.gt.s32 	%p3, %r8, -1;
	setp.lt.s32 	%p4, %r8, %r4;
	and.pred  	%p5, %p3, %p4;
	@%p5 bra 	$L__BB5_2;
$L__BB5_4:
	mul.wide.u32 	%rd5, %r1, 4;
	add.s64 	%rd6, %rd1, %rd5;
	st.global.u32 	[%rd6], %r2;
$L__BB5_5:
	ret;

}
	// .globl	propagate_cluster_ids
.visible .entry propagate_cluster_ids(
	.param .u64 .ptr .align 1 propagate_cluster_ids_param_0,
	.param .u64 .ptr .align 1 propagate_cluster_ids_param_1,
	.param .u32 propagate_cluster_ids_param_2,
	.param .u64 .ptr .align 1 propagate_cluster_ids_param_3
)
{
	.reg .pred 	%p<3>;
	.reg .b32 	%r<8>;
	.reg .b64 	%rd<10>;

	ld.param.u64 	%rd1, [propagate_cluster_ids_param_0];
	ld.param.u64 	%rd2, [propagate_cluster_ids_param_1];
	ld.param.u32 	%r2, [propagate_cluster_ids_param_2];
	ld.param.u64 	%rd3, [propagate_cluster_ids_param_3];
	mov.u32 	%r3, %ctaid.x;
	mov.u32 	%r4, %ntid.x;
	mov.u32 	%r5, %tid.x;
	mad.lo.s32 	%r1, %r3, %r4, %r5;
	setp.ge.u32 	%p1, %r1, %r2;
	@%p1 bra 	$L__BB6_3;
	cvta.to.global.u64 	%rd4, %rd1;
	cvta.to.global.u64 	%rd5, %rd2;
	mul.wide.u32 	%rd6, %r1, 4;
	add.s64 	%rd7, %rd4, %rd6;
	ld.global.nc.u32 	%r6, [%rd7];
	add.s64 	%rd8, %rd5, %rd6;
	st.global.u32 	[%rd8], %r6;
	setp.ne.s32 	%p2, %r6, %r1;
	@%p2 bra 	$L__BB6_3;
	cvta.to.global.u64 	%rd9, %rd3;
	atom.global.add.u32 	%r7, [%rd9], 1;
$L__BB6_3:
	ret;

}
	// .globl	count_cluster_sizes
.visible .entry count_cluster_sizes(
	.param .u64 .ptr .align 1 count_cluster_sizes_param_0,
	.param .u64 .ptr .align 1 count_cluster_sizes_param_1,
	.param .u32 count_cluster_sizes_param_2,
	.param .u32 count_cluster_sizes_param_3
)
{
	.reg .pred 	%p<5>;
	.reg .b32 	%r<9>;
	.reg .b64 	%rd<9>;

	ld.param.u64 	%rd1, [count_cluster_sizes_param_0];
	ld.param.u64 	%rd2, [count_cluster_sizes_param_1];
	ld.param.u32 	%r4, [count_cluster_sizes_param_2];
	ld.param.u32 	%r3, [count_cluster_sizes_param_3];
	mov.u32 	%r5, %ctaid.x;
	mov.u32 	%r6, %ntid.x;
	mov.u32 	%r7, %tid.x;
	mad.lo.s32 	%r1, %r5, %r6, %r7;
	setp.ge.u32 	%p1, %r1, %r4;
	@%p1 bra 	$L__BB7_3;
	cvta.to.global.u64 	%rd3, %rd1;
	mul.wide.u32 	%rd4, %r1, 4;
	add.s64 	%rd5, %rd3, %rd4;
	ld.global.nc.u32 	%r2, [%rd5];
	setp.lt.s32 	%p2, %r2, 0;
	setp.ge.u32 	%p3, %r2, %r3;
	or.pred  	%p4, %p2, %p3;
	@%p4 bra 	$L__BB7_3;
	cvta.to.global.u64 	%rd6, %rd2;
	mul.wide.u32 	%rd7, %r2, 4;
	add.s64 	%rd8, %rd6, %rd7;
	atom.global.add.u32 	%r8, [%rd8], 1;
$L__BB7_3:
	ret;

}
	// .globl	filter_small_clusters
.visible .entry filter_small_clusters(
	.param .u64 .ptr .align 1 filter_small_clusters_param_0,
	.param .u64 .ptr .align 1 filter_small_clusters_param_1,
	.param .u32 filter_small_clusters_param_2,
	.param .u32 filter_small_clusters_param_3
)
{
	.reg .pred 	%p<4>;
	.reg .b32 	%r<10>;
	.reg .b64 	%rd<9>;

	ld.param.u64 	%rd2, [filter_small_clusters_param_0];
	ld.param.u64 	%rd3, [filter_small_clusters_param_1];
	ld.param.u32 	%r4, [filter_small_clusters_param_2];
	ld.param.u32 	%r3, [filter_small_clusters_param_3];
	mov.u32 	%r5, %ctaid.x;
	mov.u32 	%r6, %ntid.x;
	mov.u32 	%r7, %tid.x;
	mad.lo.s32 	%r1, %r5, %r6, %r7;
	setp.ge.u32 	%p1, %r1, %r4;
	@%p1 bra 	$L__BB8_4;
	cvta.to.global.u64 	%rd4, %rd2;
	mul.wide.u32 	%rd5, %r1, 4;
	add.s64 	%rd1, %rd4, %rd5;
	ld.global.u32 	%r2, [%rd1];
	setp.lt.s32 	%p2, %r2, 0;
	@%p2 bra 	$L__BB8_4;
	cvta.to.global.u64 	%rd6, %rd3;
	mul.wide.u32 	%rd7, %r2, 4;
	add.s64 	%rd8, %rd6, %rd7;
	ld.global.nc.u32 	%r8, [%rd8];
	setp.ge.u32 	%p3, %r8, %r3;
	@%p3 bra 	$L__BB8_4;
	mov.b32 	%r9, -1;
	st.global.u32 	[%rd1], %r9;
$L__BB8_4:
	ret;

}


// ===== COMPILED SASS (sm_100) =====

	.target	sm_100

	.elftype	@"ET_EXEC"


//--------------------- .note.nv.tkinfo           --------------------------
	.section	.note.nv.tkinfo,"",@"SHT_NOTE"
	.sectionflags	@"SHF_NOTE_NV_TKINFO"
	.tkinfo
        /*0018*/ 	.word	0x00000002
        /*0030*/ 	.string	""
        /*0030*/ 	.string	"ptxas"
        /*0030*/ 	.string	"Cuda compilation tools, release 13.0, V13.0.88"
        /*0030*/ 	.string	"Build cuda_13.0.r13.0/compiler.36424714_0"
        /*0030*/ 	.string	"-arch sm_100 -m 64 "



//--------------------- .note.nv.cuinfo           --------------------------
	.section	.note.nv.cuinfo,"",@"SHT_NOTE"
	.sectionflags	@"SHF_NOTE_NV_CUINFO"
        /*0018*/ 	.short	0x0002
        /*001a*/ 	.short	0x0064
        /*001c*/ 	.short	0x0082
	.zero		2


//--------------------- .nv.info                  --------------------------
	.section	.nv.info,"",@"SHT_CUDA_INFO"
	.align	4


	//----- nvinfo : EIATTR_REGCOUNT
	.align		4
        /*0000*/ 	.byte	0x04, 0x2f
        /*0002*/ 	.short	(.L_1 - .L_0)
	.align		4
.L_0:
        /*0004*/ 	.word	index@(prefix_sum_single_block)
        /*0008*/ 	.word	0x0000000e


	//----- nvinfo : EIATTR_FRAME_SIZE
	.align		4
.L_1:
        /*000c*/ 	.byte	0x04, 0x11
        /*000e*/ 	.short	(.L_3 - .L_2)
	.align		4
.L_2:
        /*0010*/ 	.word	index@(prefix_sum_single_block)
        /*0014*/ 	.word	0x00000000


	//----- nvinfo : EIATTR_REGCOUNT
	.align		4
.L_3:
        /*0018*/ 	.byte	0x04, 0x2f
        /*001a*/ 	.short	(.L_5 - .L_4)
	.align		4
.L_4:
        /*001c*/ 	.word	index@(compute_neighbor_offsets)
        /*0020*/ 	.word	0x00000020


	//----- nvinfo : EIATTR_FRAME_SIZE
	.align		4
.L_5:
        /*0024*/ 	.byte	0x04, 0x11
        /*0026*/ 	.short	(.L_7 - .L_6)
	.align		4
.L_6:
        /*0028*/ 	.word	index@(compute_neighbor_offsets)
        /*002c*/ 	.word	0x00000000


	//----- nvinfo : EIATTR_REGCOUNT
	.align		4
.L_7:
        /*0030*/ 	.byte	0x04, 0x2f
        /*0032*/ 	.short	(.L_9 - .L_8)
	.align		4
.L_8:
        /*0034*/ 	.word	index@(init_union_find)
        /*0038*/ 	.word	0x00000008


	//----- nvinfo : EIATTR_FRAME_SIZE
	.align		4
.L_9:
        /*003c*/ 	.byte	0x04, 0x11
        /*003e*/ 	.short	(.L_11 - .L_10)
	.align		4
.L_10:
        /*0040*/ 	.word	index@(init_union_find)
        /*0044*/ 	.word	0x00000000


	//----- nvinfo : EIATTR_REGCOUNT
	.align		4
.L_11:
        /*0048*/ 	.byte	0x04, 0x2f
        /*004a*/ 	.short	(.L_13 - .L_12)
	.align		4
.L_12:
        /*004c*/ 	.word	index@(union_neighbors)
        /*0050*/ 	.word	0x00000012


	//----- nvinfo : EIATTR_FRAME_SIZE
	.align		4
.L_13:
        /*0054*/ 	.byte	0x04, 0x11
        /*0056*/ 	.short	(.L_15 - .L_14)
	.align		4
.L_14:
        /*0058*/ 	.word	index@(union_neighbors)
        /*005c*/ 	.word	0x00000000


	//----- nvinfo : EIATTR_REGCOUNT
	.align		4
.L_15:
        /*0060*/ 	.byte	0x04, 0x2f
        /*0062*/ 	.short	(.L_17 - .L_16)
	.align		4
.L_16:
        /*0064*/ 	.word	index@(flatten_clusters)
        /*0068*/ 	.word	0x0000000a


	//----- nvinfo : EIATTR_FRAME_SIZE
	.align		4
.L_17:
        /*006c*/ 	.byte	0x04, 0x11
        /*006e*/ 	.short	(.L_19 - .L_18)
	.align		4
.L_18:
        /*0070*/ 	.word	index@(flatten_clusters)
        /*0074*/ 	.word	0x00000000


	//----- nvinfo : EIATTR_REGCOUNT
	.align		4
.L_19:
        /*0078*/ 	.byte	0x04, 0x2f
        /*007a*/ 	.short	(.L_21 - .L_20)
	.align		4
.L_20:
        /*007c*/ 	.word	index@(flatten_clusters_full)
        /*0080*/ 	.word	0x0000000c


	//----- nvinfo : EIATTR_FRAME_SIZE
	.align		4
.L_21:
        /*0084*/ 	.byte	0x04, 0x11
        /*0086*/ 	.short	(.L_23 - .L_22)
	.align		4
.L_22:
        /*0088*/ 	.word	index@(flatten_clusters_full)
        /*008c*/ 	.word	0x00000000


	//----- nvinfo : EIATTR_REGCOUNT
	.align		4
.L_23:
        /*0090*/ 	.byte	0x04, 0x2f
        /*0092*/ 	.short	(.L_25 - .L_24)
	.align		4
.L_24:
        /*0094*/ 	.word	index@(propagate_cluster_ids)
        /*0098*/ 	.word	0x0000000a


	//----- nvinfo : EIATTR_FRAME_SIZE
	.align		4
.L_25:
        /*009c*/ 	.byte	0x04, 0x11
        /*009e*/ 	.short	(.L_27 - .L_26)
	.align		4
.L_26:
        /*00a0*/ 	.word	index@(propagate_cluster_ids)
        /*00a4*/ 	.word	0x00000000


	//----- nvinfo : EIATTR_REGCOUNT
	.align		4
.L_27:
        /*00a8*/ 	.byte	0x04, 0x2f
        /*00aa*/ 	.short	(.L_29 - .L_28)
	.align		4
.L_28:
        /*00ac*/ 	.word	index@(count_cluster_sizes)
        /*00b0*/ 	.word	0x0000000a


	//----- nvinfo : EIATTR_FRAME_SIZE
	.align		4
.L_29:
        /*00b4*/ 	.byte	0x04, 0x11
        /*00b6*/ 	.short	(.L_31 - .L_30)
	.align		4
.L_30:
        /*00b8*/ 	.word	index@(count_cluster_sizes)
        /*00bc*/ 	.word	0x00000000


	//----- nvinfo : EIATTR_REGCOUNT
	.align		4
.L_31:
        /*00c0*/ 	.byte	0x04, 0x2f
        /*00c2*/ 	.short	(.L_33 - .L_32)
	.align		4
.L_32:
        /*00c4*/ 	.word	index@(filter_small_clusters)
        /*00c8*/ 	.word	0x0000000a


	//----- nvinfo : EIATTR_FRAME_SIZE
	.align		4
.L_33:
        /*00cc*/ 	.byte	0x04, 0x11
        /*00ce*/ 	.short	(.L_35 - .L_34)
	.align		4
.L_34:
        /*00d0*/ 	.word	index@(filter_small_clusters)
        /*00d4*/ 	.word	0x00000000


	//----- nvinfo : EIATTR_MIN_STACK_SIZE
	.align		4
.L_35:
        /*00d8*/ 	.byte	0x04, 0x12
        /*00da*/ 	.short	(.L_37 - .L_36)
	.align		4
.L_36:
        /*00dc*/ 	.word	index@(filter_small_clusters)
        /*00e0*/ 	.word	0x00000000


	//----- nvinfo : EIATTR_MIN_STACK_SIZE
	.align		4
.L_37:
        /*00e4*/ 	.byte	0x04, 0x12
        /*00e6*/ 	.short	(.L_39 - .L_38)
	.align		4
.L_38:
        /*00e8*/ 	.word	index@(count_cluster_sizes)
        /*00ec*/ 	.word	0x00000000


	//----- nvinfo : EIATTR_MIN_STACK_SIZE
	.align		4
.L_39:
        /*00f0*/ 	.byte	0x04, 0x12
        /*00f2*/ 	.short	(.L_41 - .L_40)
	.align		4
.L_40:
        /*00f4*/ 	.word	index@(propagate_cluster_ids)
        /*00f8*/ 	.word	0x00000000


	//----- nvinfo : EIATTR_MIN_STACK_SIZE
	.align		4
.L_41:
        /*00fc*/ 	.byte	0x04, 0x12
        /*00fe*/ 	.short	(.L_43 - .L_42)
	.align		4
.L_42:
        /*0100*/ 	.word	index@(flatten_clusters_full)
        /*0104*/ 	.word	0x00000000


	//----- nvinfo : EIATTR_MIN_STACK_SIZE
	.align		4
.L_43:
        /*0108*/ 	.byte	0x04, 0x12
        /*010a*/ 	.short	(.L_45 - .L_44)
	.align		4
.L_44:
        /*010c*/ 	.word	index@(flatten_clusters)
        /*0110*/ 	.word	0x00000000


	//----- nvinfo : EIATTR_MIN_STACK_SIZE
	.align		4
.L_45:
        /*0114*/ 	.byte	0x04, 0x12
        /*0116*/ 	.short	(.L_47 - .L_46)
	.align		4
.L_46:
        /*0118*/ 	.word	index@(union_neighbors)
        /*011c*/ 	.word	0x00000000


	//----- nvinfo : EIATTR_MIN_STACK_SIZE
	.align		4
.L_47:
        /*0120*/ 	.byte	0x04, 0x12
        /*0122*/ 	.short	(.L_49 - .L_48)
	.align		4
.L_48:
        /*0124*/ 	.word	index@(init_union_find)
        /*0128*/ 	.word	0x00000000


	//----- nvinfo : EIATTR_MIN_STACK_SIZE
	.align		4
.L_49:
        /*012c*/ 	.byte	0x04, 0x12
        /*012e*/ 	.short	(.L_51 - .L_50)
	.align		4
.L_50:
        /*0130*/ 	.word	index@(compute_neighbor_offsets)
        /*0134*/ 	.word	0x00000000


	//----- nvinfo : EIATTR_MIN_STACK_SIZE
	.align		4
.L_51:
        /*0138*/ 	.byte	0x04, 0x12
        /*013a*/ 	.short	(.L_53 - .L_52)
	.align		4
.L_52:
        /*013c*/ 	.word	index@(prefix_sum_single_block)
        /*0140*/ 	.word	0x00000000
.L_53:


//--------------------- .nv.compat                --------------------------
	.section	.nv.compat,"",@"SHT_CUDA_COMPAT_INFO"
	.align	4
        /*0000*/ 	.byte	0x02, 0x09, 0x00, 0x00, 0x02, 0x02, 0x01, 0x00, 0x02, 0x05, 0x05, 0x00, 0x03, 0x07, 0x01, 0x01
        /*0010*/ 	.byte	0x02, 0x03, 0x00, 0x00, 0x02, 0x06, 0x01, 0x00, 0x04, 0x0b, 0x08, 0x00, 0x09, 0x00, 0x00, 0x00
        /*0020*/ 	.byte	0x00, 0x00, 0x00, 0x00


//--------------------- .nv.info.filter_small_clusters --------------------------
	.section	.nv.info.filter_small_clusters,"",@"SHT_CUDA_INFO"
	.sectionflags	@""
	.align	4


	//----- nvinfo : EIATTR_CUDA_API_VERSION
	.align		4
        /*0000*/ 	.byte	0x04, 0x37
        /*0002*/ 	.short	(.L_55 - .L_54)
.L_54:
        /*0004*/ 	.word	0x00000082


	//----- nvinfo : EIATTR_KPARAM_INFO
	.align		4
.L_55:
        /*0008*/ 	.byte	0x04, 0x17
        /*000a*/ 	.short	(.L_57 - .L_56)
.L_56:
        /*000c*/ 	.word	0x00000000
        /*0010*/ 	.short	0x0003
        /*0012*/ 	.short	0x0014
        /*0014*/ 	.byte	0x00, 0xf0, 0x11, 0x00


	//----- nvinfo : EIATTR_KPARAM_INFO
	.align		4
.L_57:
        /*0018*/ 	.byte	0x04, 0x17
        /*001a*/ 	.short	(.L_59 - .L_58)
.L_58:
        /*001c*/ 	.word	0x00000000
        /*0020*/ 	.short	0x0002
        /*0022*/ 	.short	0x0010
        /*0024*/ 	.byte	0x00, 0xf0, 0x11, 0x00


	//----- nvinfo : EIATTR_KPARAM_INFO
	.align		4
.L_59:
        /*0028*/ 	.byte	0x04, 0x17
        /*002a*/ 	.short	(.L_61 - .L_60)
.L_60:
        /*002c*/ 	.word	0x00000000
        /*0030*/ 	.short	0x0001
        /*0032*/ 	.short	0x0008
        /*0034*/ 	.byte	0x00, 0xf5, 0x21, 0x00


	//----- nvinfo : EIATTR_KPARAM_INFO
	.align		4
.L_61:
        /*0038*/ 	.byte	0x04, 0x17
        /*003a*/ 	.short	(.L_63 - .L_62)
.L_62:
        /*003c*/ 	.word	0x00000000
        /*0040*/ 	.short	0x0000
        /*0042*/ 	.short	0x0000
        /*0044*/ 	.byte	0x00, 0xf5, 0x21, 0x00


	//----- nvinfo : EIATTR_SPARSE_MMA_MASK
	.align		4
.L_63:
        /*0048*/ 	.byte	0x03, 0x50
        /*004a*/ 	.short	0x0000


	//----- nvinfo : EIATTR_MAXREG_COUNT
	.align		4
        /*004c*/ 	.byte	0x03, 0x1b
        /*004e*/ 	.short	0x00ff


	//----- nvinfo : EIATTR_MERCURY_ISA_VERSION
	.align		4
        /*0050*/ 	.byte	0x03, 0x5f
        /*0052*/ 	.short	0x0101


	//----- nvinfo : EIATTR_VRC_CTA_INIT_COUNT
	.align		4
        /*0054*/ 	.byte	0x02, 0x4a
	.zero		1
	.zero		1


	//----- nvinfo : EIATTR_EXIT_INSTR_OFFSETS
	.align		4
        /*0058*/ 	.byte	0x04, 0x1c
        /*005a*/ 	.short	(.L_65 - .L_64)


	//   ....[0]....
.L_64:
        /*005c*/ 	.word	0x00000070


	//   ....[1]....
        /*0060*/ 	.word	0x000000d0


	//   ....[2]....
        /*0064*/ 	.word	0x00000130


	//   ....[3]....
        /*0068*/ 	.word	0x00000160


	//----- nvinfo : EIATTR_CBANK_PARAM_SIZE
	.align		4
.L_65:
        /*006c*/ 	.byte	0x03, 0x19
        /*006e*/ 	.short	0x0018


	//----- nvinfo : EIATTR_PARAM_CBANK
	.align		4
        /*0070*/ 	.byte	0x04, 0x0a
        /*0072*/ 	.short	(.L_67 - .L_66)
	.align		4
.L_66:
        /*0074*/ 	.word	index@(.nv.constant0.filter_small_clusters)
        /*0078*/ 	.short	0x0380
        /*007a*/ 	.short	0x0018


	//----- nvinfo : EIATTR_SW_WAR
	.align		4
.L_67:
        /*007c*/ 	.byte	0x04, 0x36
        /*007e*/ 	.short	(.L_69 - .L_68)
.L_68:
        /*0080*/ 	.word	0x00000008
.L_69:


//--------------------- .nv.info.count_cluster_sizes --------------------------
	.section	.nv.info.count_cluster_sizes,"",@"SHT_CUDA_INFO"
	.sectionflags	@""
	.align	4


	//----- nvinfo : EIATTR_CUDA_API_VERSION
	.align		4
        /*0000*/ 	.byte	0x04, 0x37
        /*0002*/ 	.short	(.L_71 - .L_70)
.L_70:
        /*0004*/ 	.word	0x00000082


	//----- nvinfo : EIATTR_KPARAM_INFO
	.align		4
.L_71:
        /*0008*/ 	.byte	0x04, 0x17
        /*000a*/ 	.short	(.L_73 - .L_72)
.L_72:
        /*000c*/ 	.word	0x00000000
        /*0010*/ 	.short	0x0003
        /*0012*/ 	.short	0x0014
        /*0014*/ 	.byte	0x00, 0xf0, 0x11, 0x00


	//----- nvinfo : EIATTR_KPARAM_INFO
	.align		4
.L_73:
        /*0018*/ 	.byte	0x04, 0x17
        /*001a*/ 	.short	(.L_75 - .L_74)
.L_74:
        /*001c*/ 	.word	0x00000000
        /*0020*/ 	.short	0x0002
        /*0022*/ 	.short	0x0010
        /*0024*/ 	.byte	0x00, 0xf0, 0x11, 0x00


	//----- nvinfo : EIATTR_KPARAM_INFO
	.align		4
.L_75:
        /*0028*/ 	.byte	0x04, 0x17
        /*002a*/ 	.short	(.L_77 - .L_76)
.L_76:
        /*002c*/ 	.word	0x00000000
        /*0030*/ 	.short	0x0001
        /*0032*/ 	.short	0x0008
        /*0034*/ 	.byte	0x00, 0xf5, 0x21, 0x00


	//----- nvinfo : EIATTR_KPARAM_INFO
	.align		4
.L_77:
        /*0038*/ 	.byte	0x04, 0x17
        /*003a*/ 	.short	(.L_79 - .L_78)
.L_78:
        /*003c*/ 	.word	0x00000000
        /*0040*/ 	.short	0x0000
        /*0042*/ 	.short	0x0000
        /*0044*/ 	.byte	0x00, 0xf5, 0x21, 0x00


	//----- nvinfo : EIATTR_SPARSE_MMA_MASK
	.align		4
.L_79:
        /*0048*/ 	.byte	0x03, 0x50
        /*004a*/ 	.short	0x0000


	//----- nvinfo : EIATTR_MAXREG_COUNT
	.align		4
        /*004c*/ 	.byte	0x03, 0x1b
        /*004e*/ 	.short	0x00ff


	//----- nvinfo : EIATTR_MERCURY_ISA_VERSION
	.align		4
        /*0050*/ 	.byte	0x03, 0x5f
        /*0052*/ 	.short	0x0101


	//----- nvinfo : EIATTR_VRC_CTA_INIT_COUNT
	.align		4
        /*0054*/ 	.byte	0x02, 0x4a
	.zero		1
	.zero		1


	//----- nvinfo : EIATTR_EXIT_INSTR_OFFSETS
	.align		4
        /*0058*/ 	.byte	0x04, 0x1c
        /*005a*/ 	.short	(.L_81 - .L_80)


	//   ....[0]....
.L_80:
        /*005c*/ 	.word	0x00000070


	//   ....[1]....
        /*0060*/ 	.word	0x000000f0


	//   ....[2]....
        /*0064*/ 	.word	0x00000140


	//----- nvinfo : EIATTR_CBANK_PARAM_SIZE
	.align		4
.L_81:
        /*0068*/ 	.byte	0x03, 0x19
        /*006a*/ 	.short	0x0018


	//----- nvinfo : EIATTR_PARAM_CBANK
	.align		4
        /*006c*/ 	.byte	0x04, 0x0a
        /*006e*/ 	.short	(.L_83 - .L_82)
	.align		4
.L_82:
        /*0070*/ 	.word	index@(.nv.constant0.count_cluster_sizes)
        /*0074*/ 	.short	0x0380
        /*0076*/ 	.short	0x0018


	//----- nvinfo : EIATTR_SW_WAR
	.align		4
.L_83:
        /*0078*/ 	.byte	0x04, 0x36
        /*007a*/ 	.short	(.L_85 - .L_84)
.L_84:
        /*007c*/ 	.word	0x00000008
.L_85:


//--------------------- .nv.info.propagate_cluster_ids --------------------------
	.section	.nv.info.propagate_cluster_ids,"",@"SHT_CUDA_INFO"
	.sectionflags	@""
	.align	4


	//----- nvinfo : EIATTR_CUDA_API_VERSION
	.align		4
        /*0000*/ 	.byte	0x04, 0x37
        /*0002*/ 	.short	(.L_87 - .L_86)
.L_86:
        /*0004*/ 	.word	0x00000082


	//----- nvinfo : EIATTR_KPARAM_INFO
	.align		4
.L_87:
        /*0008*/ 	.byte	0x04, 0x17
        /*000a*/ 	.short	(.L_89 - .L_88)
.L_88:
        /*000c*/ 	.word	0x00000000
        /*0010*/ 	.short	0x0003
        /*0012*/ 	.short	0x0018
        /*0014*/ 	.byte	0x00, 0xf5, 0x21, 0x00


	//----- nvinfo : EIATTR_KPARAM_INFO
	.align		4
.L_89:
        /*0018*/ 	.byte	0x04, 0x17
        /*001a*/ 	.short	(.L_91 - .L_90)
.L_90:
        /*001c*/ 	.word	0x00000000
        /*0020*/ 	.short	0x0002
        /*0022*/ 	.short	0x0010
        /*0024*/ 	.byte	0x00, 0xf0, 0x11, 0x00


	//----- nvinfo : EIATTR_KPARAM_INFO
	.align		4
.L_91:
        /*0028*/ 	.byte	0x04, 0x17
        /*002a*/ 	.short	(.L_93 - .L_92)
.L_92:
        /*002c*/ 	.word	0x00000000
        /*0030*/ 	.short	0x0001
        /*0032*/ 	.short	0x0008
        /*0034*/ 	.byte	0x00, 0xf5, 0x21, 0x00


	//----- nvinfo : EIATTR_KPARAM_INFO
	.align		4
.L_93:
        /*0038*/ 	.byte	0x04, 0x17
        /*003a*/ 	.short	(.L_95 - .L_94)
.L_94:
        /*003c*/ 	.word	0x00000000
        /*0040*/ 	.short	0x0000
        /*0042*/ 	.short	0x0000
        /*0044*/ 	.byte	0x00, 0xf5, 0x21, 0x00


	//----- nvinfo : EIATTR_SPARSE_MMA_MASK
	.align		4
.L_95:
        /*0048*/ 	.byte	0x03, 0x50
        /*004a*/ 	.short	0x0000


	//----- nvinfo : EIATTR_MAXREG_COUNT
	.align		4
        /*004c*/ 	.byte	0x03, 0x1b
        /*004e*/ 	.short	0x00ff


	//----- nvinfo : EIATTR_MERCURY_ISA_VERSION
	.align		4
        /*0050*/ 	.byte	0x03, 0x5f
        /*0052*/ 	.short	0x0101


	//----- nvinfo : EIATTR_INT_WARP_WIDE_INSTR_OFFSETS
	.align		4
        /*0054*/ 	.byte	0x04, 0x31
        /*0056*/ 	.short	(.L_97 - .L_96)


	//   ....[0]....
.L_96:
        /*0058*/ 	.word	0x00000130


	//----- nvinfo : EIATTR_VRC_CTA_INIT_COUNT
	.align		4
.L_97:
        /*005c*/ 	.byte	0x02, 0x4a
	.zero		1
	.zero		1


	//----- nvinfo : EIATTR_EXIT_INSTR_OFFSETS
	.align		4
        /*0060*/ 	.byte	0x04, 0x1c
        /*0062*/ 	.short	(.L_99 - .L_98)


	//   ....[0]....
.L_98:
        /*0064*/ 	.word	0x00000070


	//   ....[1]....
        /*0068*/ 	.word	0x00000100


	//   ....[2]....
        /*006c*/ 	.word	0x00000180


	//----- nvinfo : EIATTR_CBANK_PARAM_SIZE
	.align		4
.L_99:
        /*0070*/ 	.byte	0x03, 0x19
        /*0072*/ 	.short	0x0020


	//----- nvinfo : EIATTR_PARAM_CBANK
	.align		4
        /*0074*/ 	.byte	0x04, 0x0a
        /*0076*/ 	.short	(.L_101 - .L_100)
	.align		4
.L_100:
        /*0078*/ 	.word	index@(.nv.constant0.propagate_cluster_ids)
        /*007c*/ 	.short	0x0380
        /*007e*/ 	.short	0x0020


	//----- nvinfo : EIATTR_SW_WAR
	.align		4
.L_101:
        /*0080*/ 	.byte	0x04, 0x36
        /*0082*/ 	.short	(.L_103 - .L_102)
.L_102:
        /*0084*/ 	.word	0x00000008
.L_103:


//--------------------- .nv.info.flatten_clusters_full --------------------------
	.section	.nv.info.flatten_clusters_full,"",@"SHT_CUDA_INFO"
	.sectionflags	@""
	.align	4


	//----- nvinfo : EIATTR_CUDA_API_VERSION
	.align		4
        /*0000*/ 	.byte	0x04, 0x37
        /*0002*/ 	.short	(.L_105 - .L_104)
.L_104:
        /*0004*/ 	.word	0x00000082


	//----- nvinfo : EIATTR_KPARAM_INFO
	.align		4
.L_105:
        /*0008*/ 	.byte	0x04, 0x17
        /*000a*/ 	.short	(.L_107 - .L_106)
.L_106:
        /*000c*/ 	.word	0x00000000
        /*0010*/ 	.short	0x0001
        /*0012*/ 	.short	0x0008
        /*0014*/ 	.byte	0x00, 0xf0, 0x11, 0x00


	//----- nvinfo : EIATTR_KPARAM_INFO
	.align		4
.L_107:
        /*0018*/ 	.byte	0x04, 0x17
        /*001a*/ 	.short	(.L_109 - .L_108)
.L_108:
        /*001c*/ 	.word	0x00000000
        /*0020*/ 	.short	0x0000
        /*0022*/ 	.short	0x0000
        /*0024*/ 	.byte	0x00, 0xf5, 0x21, 0x00


	//----- nvinfo : EIATTR_SPARSE_MMA_MASK
	.align		4
.L_109:
        /*0028*/ 	.byte	0x03, 0x50
        /*002a*/ 	.short	0x0000


	//----- nvinfo : EIATTR_MAXREG_COUNT
	.align		4
        /*002c*/ 	.byte	0x03, 0x1b
        /*002e*/ 	.short	0x00ff


	//----- nvinfo : EIATTR_MERCURY_ISA_VERSION
	.align		4
        /*0030*/ 	.byte	0x03, 0x5f
        /*0032*/ 	.short	0x0101


	//----- nvinfo : EIATTR_VRC_CTA_INIT_COUNT
	.align		4
        /*0034*/ 	.byte	0x02, 0x4a
	.zero		1
	.zero		1


	//----- nvinfo : EIATTR_EXIT_INSTR_OFFSETS
	.align		4
        /*0038*/ 	.byte	0x04, 0x1c
        /*003a*/ 	.short	(.L_111 - .L_110)


	//   ....[0]....
.L_110:
        /*003c*/ 	.word	0x00000070


	//   ....[1]....
        /*0040*/ 	.word	0x00000160


	//----- nvinfo : EIATTR_CRS_STACK_SIZE
	.align		4
.L_111:
        /*0044*/ 	.byte	0x04, 0x1e
        /*0046*/ 	.short	(.L_113 - .L_112)
.L_112:
        /*0048*/ 	.word	0x00000000


	//----- nvinfo : EIATTR_CBANK_PARAM_SIZE
	.align		4
.L_113:
        /*004c*/ 	.byte	0x03, 0x19
        /*004e*/ 	.short	0x000c


	//----- nvinfo : EIATTR_PARAM_CBANK
	.align		4
        /*0050*/ 	.byte	0x04, 0x0a
        /*0052*/ 	.short	(.L_115 - .L_114)
	.align		4
.L_114:
        /*0054*/ 	.word	index@(.nv.constant0.flatten_clusters_full)
        /*0058*/ 	.short	0x0380
        /*005a*/ 	.short	0x000c


	//----- nvinfo : EIATTR_SW_WAR
	.align		4
.L_115:
        /*005c*/ 	.byte	0x04, 0x36
        /*005e*/ 	.short	(.L_117 - .L_116)
.L_116:
        /*0060*/ 	.word	0x00000008
.L_117:


//--------------------- .nv.info.flatten_clusters --------------------------
	.section	.nv.info.flatten_clusters,"",@"SHT_CUDA_INFO"
	.sectionflags	@""
	.align	4


	//----- nvinfo : EIATTR_CUDA_API_VERSION
	.align		4
        /*0000*/ 	.byte	0x04, 0x37
        /*0002*/ 	.short	(.L_119 - .L_118)
.L_118:
        /*0004*/ 	.word	0x00000082


	//----- nvinfo : EIATTR_KPARAM_INFO
	.align		4
.L_119:
        /*0008*/ 	.byte	0x04, 0x17
        /*000a*/ 	.short	(.L_121 - .L_120)
.L_120:
        /*000c*/ 	.word	0x00000000
        /*0010*/ 	.short	0x0001
        /*0012*/ 	.short	0x0008
        /*0014*/ 	.byte	0x00, 0xf0, 0x11, 0x00


	//----- nvinfo : EIATTR_KPARAM_INFO
	.align		4
.L_121:
        /*0018*/ 	.byte	0x04, 0x17
        /*001a*/ 	.short	(.L_123 - .L_122)
.L_122:
        /*001c*/ 	.word	0x00000000
        /*0020*/ 	.short	0x0000
        /*0022*/ 	.short	0x0000
        /*0024*/ 	.byte	0x00, 0xf5, 0x21, 0x00


	//----- nvinfo : EIATTR_SPARSE_MMA_MASK
	.align		4
.L_123:
        /*0028*/ 	.byte	0x03, 0x50
        /*002a*/ 	.short	0x0000


	//----- nvinfo : EIATTR_MAXREG_COUNT
	.align		4
        /*002c*/ 	.byte	0x03, 0x1b
        /*002e*/ 	.short	0x00ff


	//----- nvinfo : EIATTR_MERCURY_ISA_VERSION
	.align		4
        /*0030*/ 	.byte	0x03, 0x5f
        /*0032*/ 	.short	0x0101


	//----- nvinfo : EIATTR_VRC_CTA_INIT_COUNT
	.align		4
        /*0034*/ 	.byte	0x02, 0x4a
	.zero		1
	.zero		1


	//----- nvinfo : EIATTR_EXIT_INSTR_OFFSETS
	.align		4
        /*0038*/ 	.byte	0x04, 0x1c
        /*003a*/ 	.short	(.L_125 - .L_124)


	//   ....[0]....
.L_124:
        /*003c*/ 	.word	0x00000070


	//   ....[1]....
        /*0040*/ 	.word	0x000000e0


	//   ....[2]....
        /*0044*/ 	.word	0x00000130


	//   ....[3]....
        /*0048*/ 	.word	0x00000150


	//----- nvinfo : EIATTR_CBANK_PARAM_SIZE
	.align		4
.L_125:
        /*004c*/ 	.byte	0x03, 0x19
        /*004e*/ 	.short	0x000c


	//----- nvinfo : EIATTR_PARAM_CBANK
	.align		4
        /*0050*/ 	.byte	0x04, 0x0a
        /*0052*/ 	.short	(.L_127 - .L_126)
	.align		4
.L_126:
        /*0054*/ 	.word	index@(.nv.constant0.flatten_clusters)
        /*0058*/ 	.short	0x0380
        /*005a*/ 	.short	0x000c


	//----- nvinfo : EIATTR_SW_WAR
	.align		4
.L_127:
        /*005c*/ 	.byte	0x04, 0x36
        /*005e*/ 	.short	(.L_129 - .L_128)
.L_128:
        /*0060*/ 	.word	0x00000008
.L_129:


//--------------------- .nv.info.union_neighbors  --------------------------
	.section	.nv.info.union_neighbors,"",@"SHT_CUDA_INFO"
	.sectionflags	@""
	.align	4


	//----- nvinfo : EIATTR_CUDA_API_VERSION
	.align		4
        /*0000*/ 	.byte	0x04, 0x37
        /*0002*/ 	.short	(.L_131 - .L_130)
.L_130:
        /*0004*/ 	.word	0x00000082


	//----- nvinfo : EIATTR_KPARAM_INFO
	.align		4
.L_131:
        /*0008*/ 	.byte	0x04, 0x17
        /*000a*/ 	.short	(.L_133 - .L_132)
.L_132:
        /*000c*/ 	.word	0x00000000
        /*0010*/ 	.short	0x0004
        /*0012*/ 	.short	0x0020
        /*0014*/ 	.byte	0x00, 0xf0, 0x11, 0x00


	//----- nvinfo : EIATTR_KPARAM_INFO
	.align		4
.L_133:
        /*0018*/ 	.byte	0x04, 0x17
        /*001a*/ 	.short	(.L_135 - .L_134)
.L_134:
        /*001c*/ 	.word	0x00000000
        /*0020*/ 	.short	0x0003
        /*0022*/ 	.short	0x0018
        /*0024*/ 	.byte	0x00, 0xf5, 0x21, 0x00


	//----- nvinfo : EIATTR_KPARAM_INFO
	.align		4
.L_135:
        /*0028*/ 	.byte	0x04, 0x17
        /*002a*/ 	.short	(.L_137 - .L_136)
.L_136:
        /*002c*/ 	.word	0x00000000
        /*0030*/ 	.short	0x0002
        /*0032*/ 	.short	0x0010
        /*0034*/ 	.byte	0x00, 0xf5, 0x21, 0x00


	//----- nvinfo : EIATTR_KPARAM_INFO
	.align		4
.L_137:
        /*0038*/ 	.byte	0x04, 0x17
        /*003a*/ 	.short	(.L_139 - .L_138)
.L_138:
        /*003c*/ 	.word	0x00000000
        /*0040*/ 	.short	0x0001
        /*0042*/ 	.short	0x0008
        /*0044*/ 	.byte	0x00, 0xf5, 0x21, 0x00


	//----- nvinfo : EIATTR_KPARAM_INFO
	.align		4
.L_139:
        /*0048*/ 	.byte	0x04, 0x17
        /*004a*/ 	.short	(.L_141 - .L_140)
.L_140:
        /*004c*/ 	.word	0x00000000
        /*0050*/ 	.short	0x0000
        /*0052*/ 	.short	0x0000
        /*0054*/ 	.byte	0x00, 0xf5, 0x21, 0x00


	//----- nvinfo : EIATTR_SPARSE_MMA_MASK
	.align		4
.L_141:
        /*0058*/ 	.byte	0x03, 0x50
        /*005a*/ 	.short	0x0000


	//----- nvinfo : EIATTR_MAXREG_COUNT
	.align		4
        /*005c*/ 	.byte	0x03, 0x1b
        /*005e*/ 	.short	0x00ff


	//----- nvinfo : EIATTR_MERCURY_ISA_VERSION
	.align		4
        /*0060*/ 	.byte	0x03, 0x5f
        /*0062*/ 	.short	0x0101


	//----- nvinfo : EIATTR_VRC_CTA_INIT_COUNT
	.align		4
        /*0064*/ 	.byte	0x02, 0x4a
	.zero		1
	.zero		1


	//----- nvinfo : EIATTR_EXIT_INSTR_OFFSETS
	.align		4
        /*0068*/ 	.byte	0x04, 0x1c
        /*006a*/ 	.short	(.L_143 - .L_142)


	//   ....[0]....
.L_142:
        /*006c*/ 	.word	0x00000070


	//   ....[1]....
        /*0070*/ 	.word	0x000000d0


	//   ....[2]....
        /*0074*/ 	.word	0x000004c0


	//----- nvinfo : EIATTR_CRS_STACK_SIZE
	.align		4
.L_143:
        /*0078*/ 	.byte	0x04, 0x1e
        /*007a*/ 	.short	(.L_145 - .L_144)
.L_144:
        /*007c*/ 	.word	0x00000000


	//----- nvinfo : EIATTR_CBANK_PARAM_SIZE
	.align		4
.L_145:
        /*0080*/ 	.byte	0x03, 0x19
        /*0082*/ 	.short	0x0024


	//----- nvinfo : EIATTR_PARAM_CBANK
	.align		4
        /*0084*/ 	.byte	0x04, 0x0a
        /*0086*/ 	.short	(.L_147 - .L_146)
	.align		4
.L_146:
        /*0088*/ 	.word	index@(.nv.constant0.union_neighbors)
        /*008c*/ 	.short	0x0380
        /*008e*/ 	.short	0x0024


	//----- nvinfo : EIATTR_SW_WAR
	.align		4
.L_147:
        /*0090*/ 	.byte	0x04, 0x36
        /*0092*/ 	.short	(.L_149 - .L_148)
.L_148:
        /*0094*/ 	.word	0x00000008
.L_149:


//--------------------- .nv.info.init_union_find  --------------------------
	.section	.nv.info.init_union_find,"",@"SHT_CUDA_INFO"
	.sectionflags	@""
	.align	4


	//----- nvinfo : EIATTR_CUDA_API_VERSION
	.align		4
        /*0000*/ 	.byte	0x04, 0x37
        /*0002*/ 	.short	(.L_151 - .L_150)
.L_150:
        /*0004*/ 	.word	0x00000082


	//----- nvinfo : EIATTR_KPARAM_INFO
	.align		4
.L_151:
        /*0008*/ 	.byte	0x04, 0x17
        /*000a*/ 	.short	(.L_153 - .L_152)
.L_152:
        /*000c*/ 	.word	0x00000000
        /*0010*/ 	.short	0x0001
        /*0012*/ 	.short	0x0008
        /*0014*/ 	.byte	0x00, 0xf0, 0x11, 0x00


	//----- nvinfo : EIATTR_KPARAM_INFO
	.align		4
.L_153:
        /*0018*/ 	.byte	0x04, 0x17
        /*001a*/ 	.short	(.L_155 - .L_154)
.L_154:
        /*001c*/ 	.word	0x00000000
        /*0020*/ 	.short	0x0000
        /*0022*/ 	.short	0x0000
        /*0024*/ 	.byte	0x00, 0xf5, 0x21, 0x00


	//----- nvinfo : EIATTR_SPARSE_MMA_MASK
	.align		4
.L_155:
        /*0028*/ 	.byte	0x03, 0x50
        /*002a*/ 	.short	0x0000


	//----- nvinfo : EIATTR_MAXREG_COUNT
	.align		4
        /*002c*/ 	.byte	0x03, 0x1b
        /*002e*/ 	.short	0x00ff


	//----- nvinfo : EIATTR_MERCURY_ISA_VERSION
	.align		4
        /*0030*/ 	.byte	0x03, 0x5f
        /*0032*/ 	.short	0x0101


	//----- nvinfo : EIATTR_VRC_CTA_INIT_COUNT
	.align		4
        /*0034*/ 	.byte	0x02, 0x4a
	.zero		1
	.zero		1


	//----- nvinfo : EIATTR_EXIT_INSTR_OFFSETS
	.align		4
        /*0038*/ 	.byte	0x04, 0x1c
        /*003a*/ 	.short	(.L_157 - .L_156)


	//   ....[0]....
.L_156:
        /*003c*/ 	.word	0x00000070


	//   ....[1]....
        /*0040*/ 	.word	0x000000c0


	//----- nvinfo : EIATTR_CBANK_PARAM_SIZE
	.align		4
.L_157:
        /*0044*/ 	.byte	0x03, 0x19
        /*0046*/ 	.short	0x000c


	//----- nvinfo : EIATTR_PARAM_CBANK
	.align		4
        /*0048*/ 	.byte	0x04, 0x0a
        /*004a*/ 	.short	(.L_159 - .L_158)
	.align		4
.L_158:
        /*004c*/ 	.word	index@(.nv.constant0.init_union_find)
        /*0050*/ 	.short	0x0380
        /*0052*/ 	.short	0x000c


	//----- nvinfo : EIATTR_SW_WAR
	.align		4
.L_159:
        /*0054*/ 	.byte	0x04, 0x36
        /*0056*/ 	.short	(.L_161 - .L_160)
.L_160:
        /*0058*/ 	.word	0x00000008
.L_161:


//--------------------- .nv.info.compute_neighbor_offsets --------------------------
	.section	.nv.info.compute_neighbor_offsets,"",@"SHT_CUDA_INFO"
	.sectionflags	@""
	.align	4


	//----- nvinfo : EIATTR_CUDA_API_VERSION
	.align		4
        /*0000*/ 	.byte	0x04, 0x37
        /*0002*/ 	.short	(.L_163 - .L_162)
.L_162:
        /*0004*/ 	.word	0x00000082


	//----- nvinfo : EIATTR_KPARAM_INFO
	.align		4
.L_163:
        /*0008*/ 	.byte	0x04, 0x17
        /*000a*/ 	.short	(.L_165 - .L_164)
.L_164:
        /*000c*/ 	.word	0x00000000
        /*0010*/ 	.short	0x0003
        /*0012*/ 	.short	0x0018
        /*0014*/ 	.byte	0x00, 0xf5, 0x21, 0x00


	//----- nvinfo : EIATTR_KPARAM_INFO
	.align		4
.L_165:
        /*0018*/ 	.byte	0x04, 0x17
        /*001a*/ 	.short	(.L_167 - .L_166)
.L_166:
        /*001c*/ 	.word	0x00000000
        /*0020*/ 	.short	0x0002
        /*0022*/ 	.short	0x0010
        /*0024*/ 	.byte	0x00, 0xf0, 0x11, 0x00


	//----- nvinfo : EIATTR_KPARAM_INFO
	.align		4
.L_167:
        /*0028*/ 	.byte	0x04, 0x17
        /*002a*/ 	.short	(.L_169 - .L_168)
.L_168:
        /*002c*/ 	.word	0x00000000
        /*0030*/ 	.short	0x0001
        /*0032*/ 	.short	0x0008
        /*0034*/ 	.byte	0x00, 0xf5, 0x21, 0x00


	//----- nvinfo : EIATTR_KPARAM_INFO
	.align		4
.L_169:
        /*0038*/ 	.byte	0x04, 0x17
        /*003a*/ 	.short	(.L_171 - .L_170)
.L_170:
        /*003c*/ 	.word	0x00000000
        /*0040*/ 	.short	0x0000
        /*0042*/ 	.short	0x0000
        /*0044*/ 	.byte	0x00, 0xf5, 0x21, 0x00


	//----- nvinfo : EIATTR_SPARSE_MMA_MASK
	.align		4
.L_171:
        /*0048*/ 	.byte	0x03, 0x50
        /*004a*/ 	.short	0x0000


	//----- nvinfo : EIATTR_MAXREG_COUNT
	.align		4
        /*004c*/ 	.byte	0x03, 0x1b
        /*004e*/ 	.short	0x00ff


	//----- nvinfo : EIATTR_MERCURY_ISA_VERSION
	.align		4
        /*0050*/ 	.byte	0x03, 0x5f
        /*0052*/ 	.short	0x0101


	//----- nvinfo : EIATTR_VRC_CTA_INIT_COUNT
	.align		4
        /*0054*/ 	.byte	0x02, 0x4a
	.zero		1
	.zero		1


	//----- nvinfo : EIATTR_EXIT_INSTR_OFFSETS
	.align		4
        /*0058*/ 	.byte	0x04, 0x1c
        /*005a*/ 	.short	(.L_173 - .L_172)


	//   ....[0]....
.L_172:
        /*005c*/ 	.word	0x00000040


	//   ....[1]....
        /*0060*/ 	.word	0x00000a60


	//----- nvinfo : EIATTR_CBANK_PARAM_SIZE
	.align		4
.L_173:
        /*0064*/ 	.byte	0x03, 0x19
        /*0066*/ 	.short	0x0020


	//----- nvinfo : EIATTR_PARAM_CBANK
	.align		4
        /*0068*/ 	.byte	0x04, 0x0a
        /*006a*/ 	.short	(.L_175 - .L_174)
	.align		4
.L_174:
        /*006c*/ 	.word	index@(.nv.constant0.compute_neighbor_offsets)
        /*0070*/ 	.short	0x0380
        /*0072*/ 	.short	0x0020


	//----- nvinfo : EIATTR_SW_WAR
	.align		4
.L_175:
        /*0074*/ 	.byte	0x04, 0x36
        /*0076*/ 	.short	(.L_177 - .L_176)
.L_176:
        /*0078*/ 	.word	0x00000008
.L_177:


//--------------------- .nv.info.prefix_sum_single_block --------------------------
	.section	.nv.info.prefix_sum_single_block,"",@"SHT_CUDA_INFO"
	.sectionflags	@""
	.align	4


	//----- nvinfo : EIATTR_CUDA_API_VERSION
	.align		4
        /*0000*/ 	.byte	0x04, 0x37
        /*0002*/ 	.short	(.L_179 - .L_178)
.L_178:
        /*0004*/ 	.word	0x00000082


	//----- nvinfo : EIATTR_KPARAM_INFO
	.align		4
.L_179:
        /*0008*/ 	.byte	0x04, 0x17
        /*000a*/ 	.short	(.L_181 - .L_180)
.L_180:
        /*000c*/ 	.word	0x00000000
        /*0010*/ 	.short	0x0003
        /*0012*/ 	.short	0x0018
        /*0014*/ 	.byte	0x00, 0xf5, 0x21, 0x00


	//----- nvinfo : EIATTR_KPARAM_INFO
	.align		4
.L_181:
        /*0018*/ 	.byte	0x04, 0x17
        /*001a*/ 	.short	(.L_183 - .L_182)
.L_182:
        /*001c*/ 	.word	0x00000000
        /*0020*/ 	.short	0x0002
        /*0022*/ 	.short	0x0010
        /*0024*/ 	.byte	0x00, 0xf0, 0x11, 0x00


	//----- nvinfo : EIATTR_KPARAM_INFO
	.align		4
.L_183:
        /*0028*/ 	.byte	0x04, 0x17
        /*002a*/ 	.short	(.L_185 - .L_184)
.L_184:
        /*002c*/ 	.word	0x00000000
        /*0030*/ 	.short	0x0001
        /*0032*/ 	.short	0x0008
        /*0034*/ 	.byte	0x00, 0xf5, 0x21, 0x00


	//----- nvinfo : EIATTR_KPARAM_INFO
	.align		4
.L_185:
        /*0038*/ 	.byte	0x04, 0x17
        /*003a*/ 	.short	(.L_187 - .L_186)
.L_186:
        /*003c*/ 	.word	0x00000000
        /*0040*/ 	.short	0x0000
        /*0042*/ 	.short	0x0000
        /*0044*/ 	.byte	0x00, 0xf5, 0x21, 0x00


	//----- nvinfo : EIATTR_SPARSE_MMA_MASK
	.align		4
.L_187:
        /*0048*/ 	.byte	0x03, 0x50
        /*004a*/ 	.short	0x0000


	//----- nvinfo : EIATTR_MAXREG_COUNT
	.align		4
        /*004c*/ 	.byte	0x03, 0x1b
        /*004e*/ 	.short	0x00ff


	//----- nvinfo : EIATTR_NUM_BARRIERS
	.align		4
        /*0050*/ 	.byte	0x02, 0x4c
        /*0052*/ 	.byte	0x01
	.zero		1


	//----- nvinfo : EIATTR_MERCURY_ISA_VERSION
	.align		4
        /*0054*/ 	.byte	0x03, 0x5f
        /*0056*/ 	.short	0x0101


	//----- nvinfo : EIATTR_VRC_CTA_INIT_COUNT
	.align		4
        /*0058*/ 	.byte	0x02, 0x4a
	.zero		1
	.zero		1


	//----- nvinfo : EIATTR_EXIT_INSTR_OFFSETS
	.align		4
        /*005c*/ 	.byte	0x04, 0x1c
        /*005e*/ 	.short	(.L_189 - .L_188)


	//   ....[0]....
.L_188:
        /*0060*/ 	.word	0x000005b0


	//   ....[1]....
        /*0064*/ 	.word	0x000005e0


	//----- nvinfo : EIATTR_CRS_STACK_SIZE
	.align		4
.L_189:
        /*0068*/ 	.byte	0x04, 0x1e
        /*006a*/ 	.short	(.L_191 - .L_190)
.L_190:
        /*006c*/ 	.word	0x00000000


	//----- nvinfo : EIATTR_CBANK_PARAM_SIZE
	.align		4
.L_191:
        /*0070*/ 	.byte	0x03, 0x19
        /*0072*/ 	.short	0x0020


	//----- nvinfo : EIATTR_PARAM_CBANK
	.align		4
        /*0074*/ 	.byte	0x04, 0x0a
        /*0076*/ 	.short	(.L_193 - .L_192)
	.align		4
.L_192:
        /*0078*/ 	.word	index@(.nv.constant0.prefix_sum_single_block)
        /*007c*/ 	.short	0x0380
        /*007e*/ 	.short	0x0020


	//----- nvinfo : EIATTR_SW_WAR
	.align		4
.L_193:
        /*0080*/ 	.byte	0x04, 0x36
        /*0082*/ 	.short	(.L_195 - .L_194)
.L_194:
        /*0084*/ 	.word	0x00000008
.L_195:


//--------------------- .nv.callgraph             --------------------------
	.section	.nv.callgraph,"",@"SHT_CUDA_CALLGRAPH"
	.align	4
	.sectionentsize	8
	.align		4
        /*0000*/ 	.word	0x00000000
	.align		4
        /*0004*/ 	.word	0xffffffff
	.align		4
        /*0008*/ 	.word	0x00000000
	.align		4
        /*000c*/ 	.word	0xfffffffe
	.align		4
        /*0010*/ 	.word	0x00000000
	.align		4
        /*0014*/ 	.word	0xfffffffd
	.align		4
        /*0018*/ 	.word	0x00000000
	.align		4
        /*001c*/ 	.word	0xfffffffc


//--------------------- .text.filter_small_clusters --------------------------
	.section	.text.filter_small_clusters,"ax",@progbits
	.align	128
        .global         filter_small_clusters
        .type           filter_small_clusters,@function
        .size           filter_small_clusters,(.L_x_38 - filter_small_clusters)
        .other          filter_small_clusters,@"STO_CUDA_ENTRY STV_DEFAULT"
filter_small_clusters:
.text.filter_small_clusters:
[----:B------:R-:W-:Y:S01]  /*0000*/  LDC R1, c[0x0][0x37c] ;  /* 0x0000df00ff017b82 */ /* 0x000fe20000000800 */
[----:B------:R-:W0:Y:S07]  /*0010*/  S2R R0, SR_TID.X ;  /* 0x0000000000007919 */ /* 0x000e2e0000002100 */
[----:B------:R-:W0:Y:S01]  /*0020*/  S2UR UR4, SR_CTAID.X ;  /* 0x00000000000479c3 */ /* 0x000e220000002500 */
[----:B------:R-:W1:Y:S07]  /*0030*/  LDCU UR5, c[0x0][0x390] ;  /* 0x00007200ff0577ac */ /* 0x000e6e0008000800 */
[----:B------:R-:W0:Y:S02]  /*0040*/  LDC R5, c[0x0][0x360] ;  /* 0x0000d800ff057b82 */ /* 0x000e240000000800 */
[----:B0-----:R-:W-:-:S05]  /*0050*/  IMAD R5, R5, UR4, R0 ;  /* 0x0000000405057c24 */ /* 0x001fca000f8e0200 */
[----:B-1----:R-:W-:-:S13]  /*0060*/  ISETP.GE.U32.AND P0, PT, R5, UR5, PT ;  /* 0x0000000505007c0c */ /* 0x002fda000bf06070 */
[----:B------:R-:W-:Y:S05]  /*0070*/  @P0 EXIT ;  /* 0x000000000000094d */ /* 0x000fea0003800000 */
[----:B------:R-:W0:Y:S01]  /*0080*/  LDC.64 R2, c[0x0][0x380] ;  /* 0x0000e000ff027b82 */ /* 0x000e220000000a00 */
[----:B------:R-:W1:Y:S01]  /*0090*/  LDCU.64 UR4, c[0x0][0x358] ;  /* 0x00006b00ff0477ac */ /* 0x000e620008000a00 */
[----:B0-----:R-:W-:-:S05]  /*00a0*/  IMAD.WIDE.U32 R2, R5, 0x4, R2 ;  /* 0x0000000405027825 */ /* 0x001fca00078e0002 */
[----:B-1----:R-:W2:Y:S02]  /*00b0*/  LDG.E R7, desc[UR4][R2.64] ;  /* 0x0000000402077981 */ /* 0x002ea4000c1e1900 */
[----:B--2---:R-:W-:-:S13]  /*00c0*/  ISETP.GE.AND P0, PT, R7, RZ, PT ;  /* 0x000000ff0700720c */ /* 0x004fda0003f06270 */
[----:B------:R-:W-:Y:S05]  /*00d0*/  @!P0 EXIT ;  /* 0x000000000000894d */ /* 0x000fea0003800000 */
[----:B------:R-:W0:Y:S01]  /*00e0*/  LDC.64 R4, c[0x0][0x388] ;  /* 0x0000e200ff047b82 */ /* 0x000e220000000a00 */
[----:B------:R-:W1:Y:S01]  /*00f0*/  LDCU UR6, c[0x0][0x394] ;  /* 0x00007280ff0677ac */ /* 0x000e620008000800 */
[----:B0-----:R-:W-:-:S06]  /*0100*/  IMAD.WIDE.U32 R4, R7, 0x4, R4 ;  /* 0x0000000407047825 */ /* 0x001fcc00078e0004 */
[----:B------:R-:W1:Y:S02]  /*0110*/  LDG.E.CONSTANT R4, desc[UR4][R4.64] ;  /* 0x0000000404047981 */ /* 0x000e64000c1e9900 */
[----:B-1----:R-:W-:-:S13]  /*0120*/  ISETP.GE.U32.AND P0, PT, R4, UR6, PT ;  /* 0x0000000604007c0c */ /* 0x002fda000bf06070 */
[----:B------:R-:W-:Y:S05]  /*0130*/  @P0 EXIT ;  /* 0x000000000000094d */ /* 0x000fea0003800000 */
[----:B------:R-:W-:-:S05]  /*0140*/  MOV R5, 0xffffffff ;  /* 0xffffffff00057802 */ /* 0x000fca0000000f00 */
[----:B------:R-:W-:Y:S01]  /*0150*/  STG.E desc[UR4][R2.64], R5 ;  /* 0x0000000502007986 */ /* 0x000fe2000c101904 */
[----:B------:R-:W-:Y:S05]  /*0160*/  EXIT ;  /* 0x000000000000794d */ /* 0x000fea0003800000 */
.L_x_0:
[----:B------:R-:W-:-:S00]  /*0170*/  BRA `(.L_x_0) ;  /* 0xfffffffc00fc7947 */ /* 0x000fc0000383ffff */
[----:B------:R-:W-:-:S00]  /*0180*/  NOP ;  /* 0x0000000000007918 */ /* 0x000fc00000000000 */
[----:B------:R-:W-:-:S00]  /*0190*/  NOP ;  /* 0x0000000000007918 */ /* 0x000fc00000000000 */
[----:B------:R-:W-:-:S00]  /*01a0*/  NOP ;  /* 0x0000000000007918 */ /* 0x000fc00000000000 */
[----:B------:R-:W-:-:S00]  /*01b0*/  NOP ;  /* 0x0000000000007918 */ /* 0x000fc00000000000 */
[----:B------:R-:W-:-:S00]  /*01c0*/  NOP ;  /* 0x0000000000007918 */ /* 0x000fc00000000000 */
[----:B------:R-:W-:-:S00]  /*01d0*/  NOP ;  /* 0x0000000000007918 */ /* 0x000fc00000000000 */
[----:B------:R-:W-:-:S00]  /*01e0*/  NOP ;  /* 0x0000000000007918 */ /* 0x000fc00000000000 */
[----:B------:R-:W-:-:S00]  /*01f0*/  NOP ;  /* 0x0000000000007918 */ /* 0x000fc00000000000 */
.L_x_38:


//--------------------- .text.count_cluster_sizes --------------------------
	.section	.text.count_cluster_sizes,"ax",@progbits
	.align	128
        .global         count_cluster_sizes
        .type           count_cluster_sizes,@function
        .size           count_cluster_sizes,(.L_x_39 - count_cluster_sizes)
        .other          count_cluster_sizes,@"STO_CUDA_ENTRY STV_DEFAULT"
count_cluster_sizes:
.text.count_cluster_sizes:
        /* <DEDUP_REMOVED lines=10> */
[----:B------:R-:W2:Y:S01]  /*00a0*/  LDCU UR6, c[0x0][0x394] ;  /* 0x00007280ff0677ac */ /* 0x000ea20008000800 */
[----:B0-----:R-:W-:-:S05]  /*00b0*/  IMAD.WIDE.U32 R2, R5, 0x4, R2 ;  /* 0x0000000405027825 */ /* 0x001fca00078e0002 */
[----:B-1----:R-:W2:Y:S02]  /*00c0*/  LDG.E.CONSTANT R5, desc[UR4][R2.64] ;  /* 0x0000000402057981 */ /* 0x002ea4000c1e9900 */
[----:B--2---:R-:W-:-:S04]  /*00d0*/  ISETP.GE.U32.AND P0, PT, R5, UR6, PT ;  /* 0x0000000605007c0c */ /* 0x004fc8000bf06070 */
[----:B------:R-:W-:-:S13]  /*00e0*/  ISETP.LT.OR P0, PT, R5, RZ, P0 ;  /* 0x000000ff0500720c */ /* 0x000fda0000701670 */
[----:B------:R-:W-:Y:S05]  /*00f0*/  @P0 EXIT ;  /* 0x000000000000094d */ /* 0x000fea0003800000 */
[----:B------:R-:W0:Y:S01]  /*0100*/  LDC.64 R2, c[0x0][0x388] ;  /* 0x0000e200ff027b82 */ /* 0x000e220000000a00 */
[----:B------:R-:W-:Y:S02]  /*0110*/  HFMA2 R7, -RZ, RZ, 0, 5.9604644775390625e-08 ;  /* 0x00000001ff077431 */ /* 0x000fe400000001ff */
[----:B0-----:R-:W-:-:S05]  /*0120*/  IMAD.WIDE.U32 R2, R5, 0x4, R2 ;  /* 0x0000000405027825 */ /* 0x001fca00078e0002 */
[----:B------:R-:W-:Y:S01]  /*0130*/  REDG.E.ADD.STRONG.GPU desc[UR4][R2.64], R7 ;  /* 0x000000070200798e */ /* 0x000fe2000c12e104 */
[----:B------:R-:W-:Y:S05]  /*0140*/  EXIT ;  /* 0x000000000000794d */ /* 0x000fea0003800000 */
.L_x_1:
        /* <DEDUP_REMOVED lines=11> */
.L_x_39:


//--------------------- .text.propagate_cluster_ids --------------------------
	.section	.text.propagate_cluster_ids,"ax",@progbits
	.align	128
        .global         propagate_cluster_ids
        .type           propagate_cluster_ids,@function
        .size           propagate_cluster_ids,(.L_x_40 - propagate_cluster_ids)
        .other          propagate_cluster_ids,@"STO_CUDA_ENTRY STV_DEFAULT"
propagate_cluster_ids:
.text.propagate_cluster_ids:
        /* <DEDUP_REMOVED lines=9> */
[----:B------:R-:W1:Y:S07]  /*0090*/  LDCU.64 UR4, c[0x0][0x358] ;  /* 0x00006b00ff0477ac */ /* 0x000e6e0008000a00 */
[----:B------:R-:W2:Y:S01]  /*00a0*/  LDC.64 R4, c[0x0][0x388] ;  /* 0x0000e200ff047b82 */ /* 0x000ea20000000a00 */
[----:B0-----:R-:W-:-:S06]  /*00b0*/  IMAD.WIDE.U32 R2, R7, 0x4, R2 ;  /* 0x0000000407027825 */ /* 0x001fcc00078e0002 */
[----:B-1----:R-:W3:Y:S01]  /*00c0*/  LDG.E.CONSTANT R2, desc[UR4][R2.64] ;  /* 0x0000000402027981 */ /* 0x002ee2000c1e9900 */
[----:B--2---:R-:W-:Y:S01]  /*00d0*/  IMAD.WIDE.U32 R4, R7, 0x4, R4 ;  /* 0x0000000407047825 */ /* 0x004fe200078e0004 */
[----:B---3--:R-:W-:-:S04]  /*00e0*/  ISETP.NE.AND P0, PT, R2, R7, PT ;  /* 0x000000070200720c */ /* 0x008fc80003f05270 */
[----:B------:R0:W-:Y:S09]  /*00f0*/  STG.E desc[UR4][R4.64], R2 ;  /* 0x0000000204007986 */ /* 0x0001f2000c101904 */
[----:B------:R-:W-:Y:S05]  /*0100*/  @P0 EXIT ;  /* 0x000000000000094d */ /* 0x000fea0003800000 */
[----:B------:R-:W1:Y:S01]  /*0110*/  S2R R0, SR_LANEID ;  /* 0x0000000000007919 */ /* 0x000e620000000000 */
[----:B0-----:R-:W0:Y:S01]  /*0120*/  LDC.64 R2, c[0x0][0x398] ;  /* 0x0000e600ff027b82 */ /* 0x001e220000000a00 */
[----:B------:R-:W-:Y:S02]  /*0130*/  VOTEU.ANY UR6, UPT, PT ;  /* 0x0000000000067886 */ /* 0x000fe400038e0100 */
[----:B------:R-:W-:Y:S02]  /*0140*/  UFLO.U32 UR7, UR6 ;  /* 0x00000006000772bd */ /* 0x000fe400080e0000 */
[----:B------:R-:W0:Y:S04]  /*0150*/  POPC R5, UR6 ;  /* 0x0000000600057d09 */ /* 0x000e280008000000 */
[----:B-1----:R-:W-:-:S13]  /*0160*/  ISETP.EQ.U32.AND P0, PT, R0, UR7, PT ;  /* 0x0000000700007c0c */ /* 0x002fda000bf02070 */
[----:B0-----:R-:W-:Y:S01]  /*0170*/  @P0 REDG.E.ADD.STRONG.GPU desc[UR4][R2.64], R5 ;  /* 0x000000050200098e */ /* 0x001fe2000c12e104 */
[----:B------:R-:W-:Y:S05]  /*0180*/  EXIT ;  /* 0x000000000000794d */ /* 0x000fea0003800000 */
.L_x_2:
        /* <DEDUP_REMOVED lines=15> */
.L_x_40:


//--------------------- .text.flatten_clusters_full --------------------------
	.section	.text.flatten_clusters_full,"ax",@progbits
	.align	128
        .global         flatten_clusters_full
        .type           flatten_clusters_full,@function
        .size           flatten_clusters_full,(.L_x_41 - flatten_clusters_full)
        .other          flatten_clusters_full,@"STO_CUDA_ENTRY STV_DEFAULT"
flatten_clusters_full:
.text.flatten_clusters_full:
        /* <DEDUP_REMOVED lines=9> */
[----:B------:R-:W-:Y:S01]  /*0090*/  BSSY.RECONVERGENT B0, `(.L_x_3) ;  /* 0x000000a000007945 */ /* 0x000fe20003800200 */
[----:B------:R-:W-:Y:S01]  /*00a0*/  IMAD.MOV.U32 R9, RZ, RZ, R7 ;  /* 0x000000ffff097224 */ /* 0x000fe200078e0007 */
[----:B------:R-:W1:Y:S06]  /*00b0*/  LDCU.64 UR4, c[0x0][0x358] ;  /* 0x00006b00ff0477ac */ /* 0x000e6c0008000a00 */
.L_x_4:
[----:B0-----:R-:W-:Y:S01]  /*00c0*/  IMAD.WIDE R2, R9, 0x4, R4 ;  /* 0x0000000409027825 */ /* 0x001fe200078e0204 */
[----:B------:R-:W-:-:S04]  /*00d0*/  MOV R0, R9 ;  /* 0x0000000900007202 */ /* 0x000fc80000000f00 */
[----:B-1----:R-:W2:Y:S02]  /*00e0*/  LDG.E R9, desc[UR4][R2.64] ;  /* 0x0000000402097981 */ /* 0x002ea4000c1e1900 */
[C---:B--2---:R-:W-:Y:S02]  /*00f0*/  ISETP.GE.AND P0, PT, R9.reuse, UR6, PT ;  /* 0x0000000609007c0c */ /* 0x044fe4000bf06270 */
[C---:B------:R-:W-:Y:S02]  /*0100*/  ISETP.NE.AND P1, PT, R9.reuse, R0, PT ;  /* 0x000000000900720c */ /* 0x040fe40003f25270 */
[----:B------:R-:W-:-:S13]  /*0110*/  ISETP.GT.AND P0, PT, R9, -0x1, !P0 ;  /* 0xffffffff0900780c */ /* 0x000fda0004704270 */
[----:B------:R-:W-:Y:S05]  /*0120*/  @P0 BRA P1, `(.L_x_4) ;  /* 0xfffffffc00e40947 */ /* 0x000fea000083ffff */
[----:B------:R-:W-:Y:S05]  /*0130*/  BSYNC.RECONVERGENT B0 ;  /* 0x0000000000007941 */ /* 0x000fea0003800200 */
.L_x_3:
[----:B------:R-:W-:-:S05]  /*0140*/  IMAD.WIDE.U32 R2, R7, 0x4, R4 ;  /* 0x0000000407027825 */ /* 0x000fca00078e0004 */
[----:B------:R-:W-:Y:S01]  /*0150*/  STG.E desc[UR4][R2.64], R0 ;  /* 0x0000000002007986 */ /* 0x000fe2000c101904 */
[----:B------:R-:W-:Y:S05]  /*0160*/  EXIT ;  /* 0x000000000000794d */ /* 0x000fea0003800000 */
.L_x_5:
        /* <DEDUP_REMOVED lines=9> */
.L_x_41:


//--------------------- .text.flatten_clusters    --------------------------
	.section	.text.flatten_clusters,"ax",@progbits
	.align	128
        .global         flatten_clusters
        .type           flatten_clusters,@function
        .size           flatten_clusters,(.L_x_42 - flatten_clusters)
        .other          flatten_clusters,@"STO_CUDA_ENTRY STV_DEFAULT"
flatten_clusters:
.text.flatten_clusters:
        /* <DEDUP_REMOVED lines=12> */
[----:B--2---:R-:W-:-:S04]  /*00c0*/  ISETP.GE.AND P0, PT, R0, RZ, PT ;  /* 0x000000ff0000720c */ /* 0x004fc80003f06270 */
[----:B------:R-:W-:-:S13]  /*00d0*/  ISETP.EQ.OR P0, PT, R0, R7, !P0 ;  /* 0x000000070000720c */ /* 0x000fda0004702670 */
[----:B------:R-:W-:Y:S05]  /*00e0*/  @P0 EXIT ;  /* 0x000000000000094d */ /* 0x000fea0003800000 */
[----:B------:R-:W-:-:S06]  /*00f0*/  IMAD.WIDE.U32 R4, R0, 0x4, R4 ;  /* 0x0000000400047825 */ /* 0x000fcc00078e0004 */
[----:B------:R-:W2:Y:S02]  /*0100*/  LDG.E R5, desc[UR4][R4.64] ;  /* 0x0000000404057981 */ /* 0x000ea4000c1e1900 */
[----:B--2---:R-:W-:-:S04]  /*0110*/  ISETP.GE.AND P0, PT, R5, RZ, PT ;  /* 0x000000ff0500720c */ /* 0x004fc80003f06270 */
[----:B------:R-:W-:-:S13]  /*0120*/  ISETP.EQ.OR P0, PT, R5, R0, !P0 ;  /* 0x000000000500720c */ /* 0x000fda0004702670 */
[----:B------:R-:W-:Y:S05]  /*0130*/  @P0 EXIT ;  /* 0x000000000000094d */ /* 0x000fea0003800000 */
[----:B------:R-:W-:Y:S01]  /*0140*/  STG.E desc[UR4][R2.64], R5 ;  /* 0x0000000502007986 */ /* 0x000fe2000c101904 */
[----:B------:R-:W-:Y:S05]  /*0150*/  EXIT ;  /* 0x000000000000794d */ /* 0x000fea0003800000 */
.L_x_6:
        /* <DEDUP_REMOVED lines=10> */
.L_x_42:


//--------------------- .text.union_neighbors     --------------------------
	.section	.text.union_neighbors,"ax",@progbits
	.align	128
        .global         union_neighbors
        .type           union_neighbors,@function
        .size           union_neighbors,(.L_x_43 - union_neighbors)
        .other          union_neighbors,@"STO_CUDA_ENTRY STV_DEFAULT"
union_neighbors:
.text.union_neighbors:
        /* <DEDUP_REMOVED lines=10> */
[----:B0-----:R-:W-:-:S06]  /*00a0*/  IMAD.WIDE.U32 R2, R0, 0x4, R2 ;  /* 0x0000000400027825 */ /* 0x001fcc00078e0002 */
[----:B-1----:R-:W2:Y:S02]  /*00b0*/  LDG.E.CONSTANT R2, desc[UR4][R2.64] ;  /* 0x0000000402027981 */ /* 0x002ea4000c1e9900 */
[----:B--2---:R-:W-:-:S13]  /*00c0*/  ISETP.NE.AND P0, PT, R2, RZ, PT ;  /* 0x000000ff0200720c */ /* 0x004fda0003f05270 */
[----:B------:R-:W-:Y:S05]  /*00d0*/  @!P0 EXIT ;  /* 0x000000000000894d */ /* 0x000fea0003800000 */
[----:B------:R-:W0:Y:S08]  /*00e0*/  LDC.64 R6, c[0x0][0x390] ;  /* 0x0000e400ff067b82 */ /* 0x000e300000000a00 */
[----:B------:R-:W1:Y:S01]  /*00f0*/  LDC.64 R4, c[0x0][0x380] ;  /* 0x0000e000ff047b82 */ /* 0x000e620000000a00 */
[----:B0-----:R-:W-:-:S06]  /*0100*/  IMAD.WIDE.U32 R6, R0, 0x4, R6 ;  /* 0x0000000400067825 */ /* 0x001fcc00078e0006 */
[----:B------:R0:W5:Y:S01]  /*0110*/  LDG.E.CONSTANT R6, desc[UR4][R6.64] ;  /* 0x0000000406067981 */ /* 0x000162000c1e9900 */
[----:B------:R-:W-:Y:S02]  /*0120*/  IMAD.MOV.U32 R3, RZ, RZ, RZ ;  /* 0x000000ffff037224 */ /* 0x000fe400078e00ff */
[----:B-1----:R-:W-:-:S07]  /*0130*/  IMAD.WIDE R4, R0, 0x4, R4 ;  /* 0x0000000400047825 */ /* 0x002fce00078e0204 */
.L_x_16:
[----:B0-----:R-:W1:Y:S01]  /*0140*/  LDC.64 R8, c[0x0][0x398] ;  /* 0x0000e600ff087b82 */ /* 0x001e620000000a00 */
[----:B0----5:R-:W-:Y:S01]  /*0150*/  IMAD.IADD R7, R6, 0x1, R3 ;  /* 0x0000000106077824 */ /* 0x021fe200078e0203 */
[----:B------:R-:W0:Y:S03]  /*0160*/  LDCU UR6, c[0x0][0x3a0] ;  /* 0x00007400ff0677ac */ /* 0x000e260008000800 */
[----:B-1----:R-:W-:-:S06]  /*0170*/  IMAD.WIDE.U32 R8, R7, 0x4, R8 ;  /* 0x0000000407087825 */ /* 0x002fcc00078e0008 */
[----:B------:R-:W0:Y:S01]  /*0180*/  LDG.E.CONSTANT R8, desc[UR4][R8.64] ;  /* 0x0000000408087981 */ /* 0x000e22000c1e9900 */
[----:B------:R-:W-:Y:S01]  /*0190*/  IADD3 R3, PT, PT, R3, 0x1, RZ ;  /* 0x0000000103037810 */ /* 0x000fe20007ffe0ff */
[----:B------:R-:W-:Y:S03]  /*01a0*/  BSSY.RECONVERGENT B0, `(.L_x_7) ;  /* 0x0000030000007945 */ /* 0x000fe60003800200 */
[----:B------:R-:W-:Y:S02]  /*01b0*/  ISETP.NE.AND P0, PT, R3, R2, PT ;  /* 0x000000020300720c */ /* 0x000fe40003f05270 */
[----:B0-----:R-:W-:-:S13]  /*01c0*/  ISETP.GE.U32.AND P1, PT, R8, UR6, PT ;  /* 0x0000000608007c0c */ /* 0x001fda000bf26070 */
[----:B------:R-:W-:Y:S05]  /*01d0*/  @P1 BRA `(.L_x_8) ;  /* 0x0000000000b01947 */ /* 0x000fea0003800000 */
[----:B------:R-:W2:Y:S01]  /*01e0*/  LDG.E R9, desc[UR4][R4.64] ;  /* 0x0000000404097981 */ /* 0x000ea2000c1e1900 */
[----:B------:R-:W-:Y:S01]  /*01f0*/  BSSY.RECONVERGENT B1, `(.L_x_9) ;  /* 0x0000012000017945 */ /* 0x000fe20003800200 */
[----:B------:R-:W-:Y:S01]  /*0200*/  IMAD.MOV.U32 R7, RZ, RZ, R8 ;  /* 0x000000ffff077224 */ /* 0x000fe200078e0008 */
[-C--:B------:R-:W-:Y:S02]  /*0210*/  MOV R14, R0.reuse ;  /* 0x00000000000e7202 */ /* 0x080fe40000000f00 */
[----:B--2---:R-:W-:-:S13]  /*0220*/  ISETP.NE.AND P1, PT, R9, R0, PT ;  /* 0x000000000900720c */ /* 0x004fda0003f25270 */
[----:B------:R-:W-:Y:S05]  /*0230*/  @!P1 BRA `(.L_x_10) ;  /* 0x0000000000349947 */ /* 0x000fea0003800000 */
[----:B------:R-:W0:Y:S01]  /*0240*/  LDC.64 R12, c[0x0][0x380] ;  /* 0x0000e000ff0c7b82 */ /* 0x000e220000000a00 */
[----:B------:R-:W-:Y:S01]  /*0250*/  BSSY.RECONVERGENT B2, `(.L_x_10) ;  /* 0x000000b000027945 */ /* 0x000fe20003800200 */
[----:B------:R-:W-:Y:S01]  /*0260*/  IMAD.MOV.U32 R15, RZ, RZ, R9 ;  /* 0x000000ffff0f7224 */ /* 0x000fe200078e0009 */
[----:B------:R-:W-:Y:S01]  /*0270*/  MOV R8, R4 ;  /* 0x0000000400087202 */ /* 0x000fe20000000f00 */
[----:B------:R-:W-:-:S07]  /*0280*/  IMAD.MOV.U32 R9, RZ, RZ, R5 ;  /* 0x000000ffff097224 */ /* 0x000fce00078e0005 */
.L_x_11:
[----:B0-----:R-:W-:-:S05]  /*0290*/  IMAD.WIDE R10, R15, 0x4, R12 ;  /* 0x000000040f0a7825 */ /* 0x001fca00078e020c */
[----:B------:R-:W2:Y:S04]  /*02a0*/  LDG.E R14, desc[UR4][R10.64] ;  /* 0x000000040a0e7981 */ /* 0x000ea8000c1e1900 */
[----:B--2---:R0:W-:Y:S02]  /*02b0*/  STG.E desc[UR4][R8.64], R14 ;  /* 0x0000000e08007986 */ /* 0x0041e4000c101904 */
[----:B0-----:R-:W-:-:S05]  /*02c0*/  IMAD.WIDE R8, R14, 0x4, R12 ;  /* 0x000000040e087825 */ /* 0x001fca00078e020c */
[----:B------:R-:W2:Y:S02]  /*02d0*/  LDG.E R15, desc[UR4][R8.64] ;  /* 0x00000004080f7981 */ /* 0x000ea4000c1e1900 */
[----:B--2---:R-:W-:-:S13]  /*02e0*/  ISETP.NE.AND P1, PT, R15, R14, PT ;  /* 0x0000000e0f00720c */ /* 0x004fda0003f25270 */
[----:B------:R-:W-:Y:S05]  /*02f0*/  @P1 BRA `(.L_x_11) ;  /* 0xfffffffc00e41947 */ /* 0x000fea000383ffff */
[----:B------:R-:W-:Y:S05]  /*0300*/  BSYNC.RECONVERGENT B2 ;  /* 0x0000000000027941 */ /* 0x000fea0003800200 */
.L_x_10:
[----:B------:R-:W-:Y:S05]  /*0310*/  BSYNC.RECONVERGENT B1 ;  /* 0x0000000000017941 */ /* 0x000fea0003800200 */
.L_x_9:
[----:B------:R-:W0:Y:S02]  /*0320*/  LDC.64 R8, c[0x0][0x380] ;  /* 0x0000e000ff087b82 */ /* 0x000e240000000a00 */
[----:B0-----:R-:W-:-:S05]  /*0330*/  IMAD.WIDE R10, R7, 0x4, R8 ;  /* 0x00000004070a7825 */ /* 0x001fca00078e0208 */
[----:B------:R-:W2:Y:S01]  /*0340*/  LDG.E R12, desc[UR4][R10.64] ;  /* 0x000000040a0c7981 */ /* 0x000ea2000c1e1900 */
[----:B------:R-:W-:Y:S01]  /*0350*/  BSSY.RECONVERGENT B1, `(.L_x_12) ;  /* 0x000000e000017945 */ /* 0x000fe20003800200 */
[----:B--2---:R-:W-:-:S13]  /*0360*/  ISETP.NE.AND P1, PT, R12, R7, PT ;  /* 0x000000070c00720c */ /* 0x004fda0003f25270 */
[----:B------:R-:W-:Y:S05]  /*0370*/  @!P1 BRA `(.L_x_13) ;  /* 0x00000000002c9947 */ /* 0x000fea0003800000 */
[----:B------:R-:W-:Y:S01]  /*0380*/  BSSY.RECONVERGENT B2, `(.L_x_14) ;  /* 0x0000009000027945 */ /* 0x000fe20003800200 */
[----:B------:R-:W-:-:S07]  /*0390*/  MOV R7, R12 ;  /* 0x0000000c00077202 */ /* 0x000fce0000000f00 */
.L_x_15:
[----:B------:R-:W-:-:S06]  /*03a0*/  IMAD.WIDE R12, R7, 0x4, R8 ;  /* 0x00000004070c7825 */ /* 0x000fcc00078e0208 */
[----:B------:R-:W2:Y:S04]  /*03b0*/  LDG.E R13, desc[UR4][R12.64] ;  /* 0x000000040c0d7981 */ /* 0x000ea8000c1e1900 */
[----:B--2---:R0:W-:Y:S02]  /*03c0*/  STG.E desc[UR4][R10.64], R13 ;  /* 0x0000000d0a007986 */ /* 0x0041e4000c101904 */
[----:B0-----:R-:W-:-:S05]  /*03d0*/  IMAD.WIDE R10, R13, 0x4, R8 ;  /* 0x000000040d0a7825 */ /* 0x001fca00078e0208 */
[----:B------:R-:W2:Y:S02]  /*03e0*/  LDG.E R7, desc[UR4][R10.64] ;  /* 0x000000040a077981 */ /* 0x000ea4000c1e1900 */
[----:B--2---:R-:W-:-:S13]  /*03f0*/  ISETP.NE.AND P1, PT, R7, R13, PT ;  /* 0x0000000d0700720c */ /* 0x004fda0003f25270 */
[----:B------:R-:W-:Y:S05]  /*0400*/  @P1 BRA `(.L_x_15) ;  /* 0xfffffffc00e41947 */ /* 0x000fea000383ffff */
[----:B------:R-:W-:Y:S05]  /*0410*/  BSYNC.RECONVERGENT B2 ;  /* 0x0000000000027941 */ /* 0x000fea0003800200 */
.L_x_14:
[----:B------:R-:W-:-:S07]  /*0420*/  MOV R7, R13 ;  /* 0x0000000d00077202 */ /* 0x000fce0000000f00 */
.L_x_13:
[----:B------:R-:W-:Y:S05]  /*0430*/  BSYNC.RECONVERGENT B1 ;  /* 0x0000000000017941 */ /* 0x000fea0003800200 */
.L_x_12:
[----:B------:R-:W-:-:S13]  /*0440*/  ISETP.NE.AND P1, PT, R14, R7, PT ;  /* 0x000000070e00720c */ /* 0x000fda0003f25270 */
[----:B------:R-:W-:Y:S05]  /*0450*/  @!P1 BRA `(.L_x_8) ;  /* 0x0000000000109947 */ /* 0x000fea0003800000 */
[CC--:B------:R-:W-:Y:S02]  /*0460*/  VIMNMX R10, PT, PT, R14.reuse, R7.reuse, !PT ;  /* 0x000000070e0a7248 */ /* 0x0c0fe40007fe0100 */
[----:B------:R-:W-:-:S03]  /*0470*/  VIMNMX R11, PT, PT, R14, R7, PT ;  /* 0x000000070e0b7248 */ /* 0x000fc60003fe0100 */
[----:B------:R-:W-:-:S05]  /*0480*/  IMAD.WIDE R8, R10, 0x4, R8 ;  /* 0x000000040a087825 */ /* 0x000fca00078e0208 */
[----:B------:R0:W5:Y:S02]  /*0490*/  ATOMG.E.CAS.STRONG.GPU PT, RZ, [R8], R10, R11 ;  /* 0x0000000a08ff73a9 */ /* 0x00016400001ee10b */
.L_x_8:
[----:B------:R-:W-:Y:S05]  /*04a0*/  BSYNC.RECONVERGENT B0 ;  /* 0x0000000000007941 */ /* 0x000fea0003800200 */
.L_x_7:
[----:B------:R-:W-:Y:S05]  /*04b0*/  @P0 BRA `(.L_x_16) ;  /* 0xfffffffc00200947 */ /* 0x000fea000383ffff */
[----:B------:R-:W-:Y:S05]  /*04c0*/  EXIT ;  /* 0x000000000000794d */ /* 0x000fea0003800000 */
.L_x_17:
        /* <DEDUP_REMOVED lines=11> */
.L_x_43:


//--------------------- .text.init_union_find     --------------------------
	.section	.text.init_union_find,"ax",@progbits
	.align	128
        .global         init_union_find
        .type           init_union_find,@function
        .size           init_union_find,(.L_x_44 - init_union_find)
        .other          init_union_find,@"STO_CUDA_ENTRY STV_DEFAULT"
init_union_find:
.text.init_union_find:
        /* <DEDUP_REMOVED lines=11> */
[----:B-1----:R-:W-:Y:S01]  /*00b0*/  STG.E desc[UR4][R2.64], R5 ;  /* 0x0000000502007986 */ /* 0x002fe2000c101904 */
[----:B------:R-:W-:Y:S05]  /*00c0*/  EXIT ;  /* 0x000000000000794d */ /* 0x000fea0003800000 */
.L_x_18:
        /* <DEDUP_REMOVED lines=11> */
.L_x_44:


//--------------------- .text.compute_neighbor_offsets --------------------------
	.section	.text.compute_neighbor_offsets,"ax",@progbits
	.align	128
        .global         compute_neighbor_offsets
        .type           compute_neighbor_offsets,@function
        .size           compute_neighbor_offsets,(.L_x_45 - compute_neighbor_offsets)
        .other          compute_neighbor_offsets,@"STO_CUDA_ENTRY STV_DEFAULT"
compute_neighbor_offsets:
.text.compute_neighbor_offsets:
[----:B------:R-:W-:Y:S01]  /*0000*/  LDC R1, c[0x0][0x37c] ;  /* 0x0000df00ff017b82 */ /* 0x000fe20000000800 */
[----:B------:R-:W0:Y:S07]  /*0010*/  S2R R0, SR_TID.X ;  /* 0x0000000000007919 */ /* 0x000e2e0000002100 */
[----:B------:R-:W0:Y:S02]  /*0020*/  S2UR UR4, SR_CTAID.X ;  /* 0x00000000000479c3 */ /* 0x000e240000002500 */
[----:B0-----:R-:W-:-:S13]  /*0030*/  LOP3.LUT P0, RZ, R0, UR4, RZ, 0xfc, !PT ;  /* 0x0000000400ff7c12 */ /* 0x001fda000f80fcff */
[----:B------:R-:W-:Y:S05]  /*0040*/  @P0 EXIT ;  /* 0x000000000000094d */ /* 0x000fea0003800000 */
[----:B------:R-:W0:Y:S01]  /*0050*/  LDCU UR8, c[0x0][0x390] ;  /* 0x00007200ff0877ac */ /* 0x000e220008000800 */
[----:B------:R-:W-:Y:S01]  /*0060*/  HFMA2 R7, -RZ, RZ, 0, 0 ;  /* 0x00000000ff077431 */ /* 0x000fe200000001ff */
[----:B------:R-:W1:Y:S01]  /*0070*/  LDCU.64 UR12, c[0x0][0x358] ;  /* 0x00006b00ff0c77ac */ /* 0x000e620008000a00 */
[----:B0-----:R-:W-:-:S09]  /*0080*/  UISETP.NE.AND UP0, UPT, UR8, URZ, UPT ;  /* 0x000000ff0800728c */ /* 0x001fd2000bf05270 */
[----:B-1----:R-:W-:Y:S05]  /*0090*/  BRA.U !UP0, `(.L_x_19) ;  /* 0x0000000908687547 */ /* 0x002fea000b800000 */
[----:B------:R-:W-:Y:S01]  /*00a0*/  UISETP.GE.U32.AND UP1, UPT, UR8, 0x10, UPT ;  /* 0x000000100800788c */ /* 0x000fe2000bf26070 */
[----:B------:R-:W-:Y:S01]  /*00b0*/  IMAD.MOV.U32 R0, RZ, RZ, RZ ;  /* 0x000000ffff007224 */ /* 0x000fe200078e00ff */
[----:B------:R-:W-:Y:S01]  /*00c0*/  ULOP3.LUT UR9, UR8, 0xf, URZ, 0xc0, !UPT ;  /* 0x0000000f08097892 */ /* 0x000fe2000f8ec0ff */
[----:B------:R-:W-:-:S03]  /*00d0*/  MOV R7, RZ ;  /* 0x000000ff00077202 */ /* 0x000fc60000000f00 */
[----:B------:R-:W-:-:S03]  /*00e0*/  UISETP.NE.AND UP0, UPT, UR9, URZ, UPT ;  /* 0x000000ff0900728c */ /* 0x000fc6000bf05270 */
[----:B------:R-:W-:Y:S08]  /*00f0*/  BRA.U !UP1, `(.L_x_20) ;  /* 0x0000000509187547 */ /* 0x000ff0000b800000 */
[----:B------:R-:W0:Y:S01]  /*0100*/  LDCU.128 UR4, c[0x0][0x380] ;  /* 0x00007000ff0477ac */ /* 0x000e220008000c00 */
[----:B------:R-:W-:Y:S01]  /*0110*/  IMAD.MOV.U32 R7, RZ, RZ, RZ ;  /* 0x000000ffff077224 */ /* 0x000fe200078e00ff */
[----:B------:R-:W-:-:S04]  /*0120*/  ULOP3.LUT UR10, UR8, 0xfffffff0, URZ, 0xc0, !UPT ;  /* 0xfffffff0080a7892 */ /* 0x000fc8000f8ec0ff */
[----:B------:R-:W-:Y:S02]  /*0130*/  UIADD3 UR11, UPT, UPT, -UR10, URZ, URZ ;  /* 0x000000ff0a0b7290 */ /* 0x000fe4000fffe1ff */
[----:B------:R-:W-:Y:S01]  /*0140*/  MOV R0, UR10 ;  /* 0x0000000a00007c02 */ /* 0x000fe20008000f00 */
[----:B0-----:R-:W-:Y:S02]  /*0150*/  UIADD3 UR6, UP1, UPT, UR6, 0x20, URZ ;  /* 0x0000002006067890 */ /* 0x001fe4000ff3e0ff */
[----:B------:R-:W-:Y:S02]  /*0160*/  UIADD3 UR4, UP2, UPT, UR4, 0x20, URZ ;  /* 0x0000002004047890 */ /* 0x000fe4000ff5e0ff */
[----:B------:R-:W-:Y:S02]  /*0170*/  UIADD3.X UR7, UPT, UPT, URZ, UR7, URZ, UP1, !UPT ;  /* 0x00000007ff077290 */ /* 0x000fe40008ffe4ff */
[----:B------:R-:W-:Y:S01]  /*0180*/  UIADD3.X UR5, UPT, UPT, URZ, UR5, URZ, UP2, !UPT ;  /* 0x00000005ff057290 */ /* 0x000fe200097fe4ff */
[----:B------:R-:W-:Y:S01]  /*0190*/  IMAD.U32 R6, RZ, RZ, UR6 ;  /* 0x00000006ff067e24 */ /* 0x000fe2000f8e00ff */
[----:B------:R-:W-:-:S02]  /*01a0*/  MOV R2, UR4 ;  /* 0x0000000400027c02 */ /* 0x000fc40008000f00 */
[----:B------:R-:W-:Y:S02]  /*01b0*/  IMAD.U32 R15, RZ, RZ, UR7 ;  /* 0x00000007ff0f7e24 */ /* 0x000fe4000f8e00ff */
[----:B------:R-:W-:-:S07]  /*01c0*/  MOV R3, UR5 ;  /* 0x0000000500037c02 */ /* 0x000fce0008000f00 */
.L_x_21:
[----:B------:R-:W2:Y:S04]  /*01d0*/  LDG.E.CONSTANT R16, desc[UR12][R2.64+-0x20] ;  /* 0xffffe00c02107981 */ /* 0x000ea8000c1e9900 */
[----:B------:R-:W3:Y:S04]  /*01e0*/  LDG.E.CONSTANT R18, desc[UR12][R2.64+-0x1c] ;  /* 0xffffe40c02127981 */ /* 0x000ee8000c1e9900 */
[----:B------:R-:W4:Y:S04]  /*01f0*/  LDG.E.CONSTANT R20, desc[UR12][R2.64+-0x18] ;  /* 0xffffe80c02147981 */ /* 0x000f28000c1e9900 */
[----:B------:R-:W5:Y:S04]  /*0200*/  LDG.E.CONSTANT R22, desc[UR12][R2.64+-0x14] ;  /* 0xffffec0c02167981 */ /* 0x000f68000c1e9900 */
        /* <DEDUP_REMOVED lines=11> */
[----:B------:R0:W5:Y:S01]  /*02c0*/  LDG.E.CONSTANT R12, desc[UR12][R2.64+0x1c] ;  /* 0x00001c0c020c7981 */ /* 0x000162000c1e9900 */
[----:B------:R-:W-:-:S04]  /*02d0*/  UIADD3 UR11, UPT, UPT, UR11, 0x10, URZ ;  /* 0x000000100b0b7890 */ /* 0x000fc8000fffe0ff */
[----:B------:R-:W-:Y:S01]  /*02e0*/  UISETP.NE.AND UP1, UPT, UR11, URZ, UPT ;  /* 0x000000ff0b00728c */ /* 0x000fe2000bf25270 */
[----:B0-----:R-:W-:-:S05]  /*02f0*/  IADD3 R2, P1, PT, R2, 0x40, RZ ;  /* 0x0000004002027810 */ /* 0x001fca0007f3e0ff */
[----:B------:R-:W-:Y:S02]  /*0300*/  IMAD.X R3, RZ, RZ, R3, P1 ;  /* 0x000000ffff037224 */ /* 0x000fe400008e0603 */
[----:B--2---:R-:W-:-:S05]  /*0310*/  IMAD.IADD R13, R16, 0x1, R7 ;  /* 0x00000001100d7824 */ /* 0x004fca00078e0207 */
[----:B---3--:R-:W-:-:S05]  /*0320*/  IADD3 R17, PT, PT, R13, R18, RZ ;  /* 0x000000120d117210 */ /* 0x008fca0007ffe0ff */
[----:B----4-:R-:W-:-:S05]  /*0330*/  IMAD.IADD R19, R17, 0x1, R20 ;  /* 0x0000000111137824 */ /* 0x010fca00078e0214 */
[----:B-----5:R-:W-:-:S05]  /*0340*/  IADD3 R21, PT, PT, R19, R22, RZ ;  /* 0x0000001613157210 */ /* 0x020fca0007ffe0ff */
[----:B------:R-:W-:-:S05]  /*0350*/  IMAD.IADD R23, R21, 0x1, R24 ;  /* 0x0000000115177824 */ /* 0x000fca00078e0218 */
[----:B------:R-:W-:-:S05]  /*0360*/  IADD3 R25, PT, PT, R23, R26, RZ ;  /* 0x0000001a17197210 */ /* 0x000fca0007ffe0ff */
[----:B------:R-:W-:-:S05]  /*0370*/  IMAD.IADD R27, R25, 0x1, R28 ;  /* 0x00000001191b7824 */ /* 0x000fca00078e021c */
[----:B------:R-:W-:-:S05]  /*0380*/  IADD3 R29, PT, PT, R27, R29, RZ ;  /* 0x0000001d1b1d7210 */ /* 0x000fca0007ffe0ff */
[----:B------:R-:W-:Y:S01]  /*0390*/  IMAD.IADD R16, R29, 0x1, R4 ;  /* 0x000000011d107824 */ /* 0x000fe200078e0204 */
[----:B------:R-:W-:-:S04]  /*03a0*/  MOV R4, R6 ;  /* 0x0000000600047202 */ /* 0x000fc80000000f00 */
[----:B------:R-:W-:Y:S01]  /*03b0*/  IADD3 R18, PT, PT, R16, R5, RZ ;  /* 0x0000000510127210 */ /* 0x000fe20007ffe0ff */
[----:B------:R-:W-:Y:S01]  /*03c0*/  IMAD.MOV.U32 R5, RZ, RZ, R15 ;  /* 0x000000ffff057224 */ /* 0x000fe200078e000f */
[----:B------:R-:W-:-:S03]  /*03d0*/  IADD3 R6, P0, PT, R4, 0x40, RZ ;  /* 0x0000004004067810 */ /* 0x000fc60007f1e0ff */
[----:B------:R-:W-:Y:S01]  /*03e0*/  IMAD.IADD R14, R18, 0x1, R14 ;  /* 0x00000001120e7824 */ /* 0x000fe200078e020e */
[----:B------:R-:W-:Y:S01]  /*03f0*/  STG.E desc[UR12][R4.64+-0x1c], R13 ;  /* 0xffffe40d04007986 */ /* 0x000fe2000c10190c */
[----:B------:R-:W-:-:S03]  /*0400*/  IADD3.X R15, PT, PT, RZ, R5, RZ, P0, !PT ;  /* 0x00000005ff0f7210 */ /* 0x000fc600007fe4ff */
[----:B------:R-:W-:Y:S01]  /*0410*/  IADD3 R8, PT, PT, R14, R8, RZ ;  /* 0x000000080e087210 */ /* 0x000fe20007ffe0ff */
[----:B------:R-:W-:Y:S04]  /*0420*/  STG.E desc[UR12][R4.64+-0x18], R17 ;  /* 0xffffe81104007986 */ /* 0x000fe8000c10190c */
[----:B------:R-:W-:Y:S01]  /*0430*/  IMAD.IADD R9, R8, 0x1, R9 ;  /* 0x0000000108097824 */ /* 0x000fe200078e0209 */
[----:B------:R-:W-:Y:S04]  /*0440*/  STG.E desc[UR12][R4.64+-0x14], R19 ;  /* 0xffffec1304007986 */ /* 0x000fe8000c10190c */
[----:B------:R-:W-:Y:S01]  /*0450*/  IADD3 R10, PT, PT, R9, R10, RZ ;  /* 0x0000000a090a7210 */ /* 0x000fe20007ffe0ff */
[----:B------:R-:W-:Y:S04]  /*0460*/  STG.E desc[UR12][R4.64+-0x10], R21 ;  /* 0xfffff01504007986 */ /* 0x000fe8000c10190c */
[----:B------:R-:W-:Y:S01]  /*0470*/  IMAD.IADD R11, R10, 0x1, R11 ;  /* 0x000000010a0b7824 */ /* 0x000fe200078e020b */
[----:B------:R-:W-:Y:S04]  /*0480*/  STG.E desc[UR12][R4.64+-0xc], R23 ;  /* 0xfffff41704007986 */ /* 0x000fe8000c10190c */
        /* <DEDUP_REMOVED lines=10> */
[----:B------:R0:W-:Y:S02]  /*0530*/  STG.E desc[UR12][R4.64+-0x20], R7 ;  /* 0xffffe00704007986 */ /* 0x0001e4000c10190c */
[----:B0-----:R-:W-:Y:S01]  /*0540*/  IADD3 R7, PT, PT, R11, R12, RZ ;  /* 0x0000000c0b077210 */ /* 0x001fe20007ffe0ff */
[----:B------:R-:W-:Y:S06]  /*0550*/  BRA.U UP1, `(.L_x_21) ;  /* 0xfffffffd011c7547 */ /* 0x000fec000b83ffff */
.L_x_20:
[----:B------:R-:W-:Y:S05]  /*0560*/  BRA.U !UP0, `(.L_x_19) ;  /* 0x0000000508347547 */ /* 0x000fea000b800000 */
[----:B------:R-:W-:Y:S02]  /*0570*/  UISETP.GE.U32.AND UP0, UPT, UR9, 0x8, UPT ;  /* 0x000000080900788c */ /* 0x000fe4000bf06070 */
[----:B------:R-:W-:-:S04]  /*0580*/  ULOP3.LUT UR5, UR8, 0x7, URZ, 0xc0, !UPT ;  /* 0x0000000708057892 */ /* 0x000fc8000f8ec0ff */
[----:B------:R-:W-:-:S03]  /*0590*/  UISETP.NE.AND UP1, UPT, UR5, URZ, UPT ;  /* 0x000000ff0500728c */ /* 0x000fc6000bf25270 */
[----:B------:R-:W-:Y:S08]  /*05a0*/  BRA.U !UP0, `(.L_x_22) ;  /* 0x0000000108747547 */ /* 0x000ff0000b800000 */
[----:B------:R-:W0:Y:S08]  /*05b0*/  LDC.64 R4, c[0x0][0x380] ;  /* 0x0000e000ff047b82 */ /* 0x000e300000000a00 */
[----:B------:R-:W1:Y:S01]  /*05c0*/  LDC.64 R2, c[0x0][0x388] ;  /* 0x0000e200ff027b82 */ /* 0x000e620000000a00 */
[----:B0-----:R-:W-:-:S05]  /*05d0*/  IMAD.WIDE.U32 R4, R0, 0x4, R4 ;  /* 0x0000000400047825 */ /* 0x001fca00078e0004 */
[----:B------:R-:W2:Y:S04]  /*05e0*/  LDG.E.CONSTANT R6, desc[UR12][R4.64] ;  /* 0x0000000c04067981 */ /* 0x000ea8000c1e9900 */
[----:B------:R-:W3:Y:S04]  /*05f0*/  LDG.E.CONSTANT R8, desc[UR12][R4.64+0x4] ;  /* 0x0000040c04087981 */ /* 0x000ee8000c1e9900 */
[----:B------:R-:W4:Y:S04]  /*0600*/  LDG.E.CONSTANT R10, desc[UR12][R4.64+0x8] ;  /* 0x0000080c040a7981 */ /* 0x000f28000c1e9900 */
[----:B------:R-:W5:Y:S04]  /*0610*/  LDG.E.CONSTANT R12, desc[UR12][R4.64+0xc] ;  /* 0x00000c0c040c7981 */ /* 0x000f68000c1e9900 */
[----:B------:R-:W5:Y:S04]  /*0620*/  LDG.E.CONSTANT R14, desc[UR12][R4.64+0x10] ;  /* 0x0000100c040e7981 */ /* 0x000f68000c1e9900 */
[----:B------:R-:W5:Y:S04]  /*0630*/  LDG.E.CONSTANT R16, desc[UR12][R4.64+0x14] ;  /* 0x0000140c04107981 */ /* 0x000f68000c1e9900 */
[----:B------:R-:W5:Y:S04]  /*0640*/  LDG.E.CONSTANT R18, desc[UR12][R4.64+0x18] ;  /* 0x0000180c04127981 */ /* 0x000f68000c1e9900 */
[----:B------:R0:W5:Y:S01]  /*0650*/  LDG.E.CONSTANT R20, desc[UR12][R4.64+0x1c] ;  /* 0x00001c0c04147981 */ /* 0x000162000c1e9900 */
[----:B-1----:R-:W-:-:S04]  /*0660*/  IMAD.WIDE.U32 R2, R0, 0x4, R2 ;  /* 0x0000000400027825 */ /* 0x002fc800078e0002 */
[----:B------:R-:W-:Y:S01]  /*0670*/  VIADD R0, R0, 0x8 ;  /* 0x0000000800007836 */ /* 0x000fe20000000000 */
[----:B------:R1:W-:Y:S01]  /*0680*/  STG.E desc[UR12][R2.64], R7 ;  /* 0x0000000702007986 */ /* 0x0003e2000c10190c */
[----:B--2---:R-:W-:-:S05]  /*0690*/  IMAD.IADD R9, R7, 0x1, R6 ;  /* 0x0000000107097824 */ /* 0x004fca00078e0206 */
[----:B---3--:R-:W-:Y:S01]  /*06a0*/  IADD3 R11, PT, PT, R9, R8, RZ ;  /* 0x00000008090b7210 */ /* 0x008fe20007ffe0ff */
[----:B------:R2:W-:Y:S04]  /*06b0*/  STG.E desc[UR12][R2.64+0x4], R9 ;  /* 0x0000040902007986 */ /* 0x0005e8000c10190c */
[----:B----4-:R-:W-:Y:S01]  /*06c0*/  IMAD.IADD R13, R11, 0x1, R10 ;  /* 0x000000010b0d7824 */ /* 0x010fe200078e020a */
[----:B------:R2:W-:Y:S04]  /*06d0*/  STG.E desc[UR12][R2.64+0x8], R11 ;  /* 0x0000080b02007986 */ /* 0x0005e8000c10190c */
[----:B-----5:R-:W-:Y:S01]  /*06e0*/  IADD3 R15, PT, PT, R13, R12, RZ ;  /* 0x0000000c0d0f7210 */ /* 0x020fe20007ffe0ff */
[----:B------:R2:W-:Y:S04]  /*06f0*/  STG.E desc[UR12][R2.64+0xc], R13 ;  /* 0x00000c0d02007986 */ /* 0x0005e8000c10190c */
[----:B------:R-:W-:Y:S01]  /*0700*/  IMAD.IADD R17, R15, 0x1, R14 ;  /* 0x000000010f117824 */ /* 0x000fe200078e020e */
[----:B------:R2:W-:Y:S04]  /*0710*/  STG.E desc[UR12][R2.64+0x10], R15 ;  /* 0x0000100f02007986 */ /* 0x0005e8000c10190c */
[----:B------:R-:W-:Y:S01]  /*0720*/  IADD3 R19, PT, PT, R17, R16, RZ ;  /* 0x0000001011137210 */ /* 0x000fe20007ffe0ff */
[----:B------:R2:W-:Y:S04]  /*0730*/  STG.E desc[UR12][R2.64+0x14], R17 ;  /* 0x0000141102007986 */ /* 0x0005e8000c10190c */
[----:B0-----:R-:W-:Y:S01]  /*0740*/  IMAD.IADD R5, R19, 0x1, R18 ;  /* 0x0000000113057824 */ /* 0x001fe200078e0212 */
[----:B------:R2:W-:Y:S04]  /*0750*/  STG.E desc[UR12][R2.64+0x18], R19 ;  /* 0x0000181302007986 */ /* 0x0005e8000c10190c */
[----:B------:R2:W-:Y:S01]  /*0760*/  STG.E desc[UR12][R2.64+0x1c], R5 ;  /* 0x00001c0502007986 */ /* 0x0005e2000c10190c */
[----:B-1----:R-:W-:-:S07]  /*0770*/  IADD3 R7, PT, PT, R5, R20, RZ ;  /* 0x0000001405077210 */ /* 0x002fce0007ffe0ff */
.L_x_22:
[----:B------:R-:W-:Y:S05]  /*0780*/  BRA.U !UP1, `(.L_x_19) ;  /* 0x0000000109ac7547 */ /* 0x000fea000b800000 */
[----:B------:R-:W-:Y:S02]  /*0790*/  UISETP.GE.U32.AND UP0, UPT, UR5, 0x4, UPT ;  /* 0x000000040500788c */ /* 0x000fe4000bf06070 */
[----:B------:R-:W-:-:S04]  /*07a0*/  ULOP3.LUT UR4, UR8, 0x3, URZ, 0xc0, !UPT ;  /* 0x0000000308047892 */ /* 0x000fc8000f8ec0ff */
[----:B------:R-:W-:-:S03]  /*07b0*/  UISETP.NE.AND UP1, UPT, UR4, URZ, UPT ;  /* 0x000000ff0400728c */ /* 0x000fc6000bf25270 */
[----:B------:R-:W-:Y:S08]  /*07c0*/  BRA.U !UP0, `(.L_x_23) ;  /* 0x0000000108447547 */ /* 0x000ff0000b800000 */
[----:B--2---:R-:W0:Y:S02]  /*07d0*/  LDC.64 R2, c[0x0][0x380] ;  /* 0x0000e000ff027b82 */ /* 0x004e240000000a00 */
[----:B0-----:R-:W-:-:S06]  /*07e0*/  IMAD.WIDE.U32 R4, R0, 0x4, R2 ;  /* 0x0000000400047825 */ /* 0x001fcc00078e0002 */
[----:B------:R-:W0:Y:S01]  /*07f0*/  LDC.64 R2, c[0x0][0x388] ;  /* 0x0000e200ff027b82 */ /* 0x000e220000000a00 */
[----:B------:R-:W2:Y:S04]  /*0800*/  LDG.E.CONSTANT R6, desc[UR12][R4.64] ;  /* 0x0000000c04067981 */ /* 0x000ea8000c1e9900 */
[----:B------:R-:W3:Y:S04]  /*0810*/  LDG.E.CONSTANT R8, desc[UR12][R4.64+0x4] ;  /* 0x0000040c04087981 */ /* 0x000ee8000c1e9900 */
[----:B------:R-:W4:Y:S04]  /*0820*/  LDG.E.CONSTANT R10, desc[UR12][R4.64+0x8] ;  /* 0x0000080c040a7981 */ /* 0x000f28000c1e9900 */
[----:B------:R-:W5:Y:S01]  /*0830*/  LDG.E.CONSTANT R12, desc[UR12][R4.64+0xc] ;  /* 0x00000c0c040c7981 */ /* 0x000f62000c1e9900 */
[C---:B0-----:R-:W-:Y:S01]  /*0840*/  IMAD.WIDE.U32 R2, R0.reuse, 0x4, R2 ;  /* 0x0000000400027825 */ /* 0x041fe200078e0002 */
[----:B------:R-:W-:-:S04]  /*0850*/  IADD3 R0, PT, PT, R0, 0x4, RZ ;  /* 0x0000000400007810 */ /* 0x000fc80007ffe0ff */
[----:B------:R5:W-:Y:S01]  /*0860*/  STG.E desc[UR12][R2.64], R7 ;  /* 0x0000000702007986 */ /* 0x000be2000c10190c */
[----:B--2---:R-:W-:-:S05]  /*0870*/  IADD3 R9, PT, PT, R7, R6, RZ ;  /* 0x0000000607097210 */ /* 0x004fca0007ffe0ff */
[----:B---3--:R-:W-:Y:S01]  /*0880*/  IMAD.IADD R11, R9, 0x1, R8 ;  /* 0x00000001090b7824 */ /* 0x008fe200078e0208 */
[----:B------:R0:W-:Y:S04]  /*0890*/  STG.E desc[UR12][R2.64+0x4], R9 ;  /* 0x0000040902007986 */ /* 0x0001e8000c10190c */
[----:B----4-:R-:W-:Y:S01]  /*08a0*/  IADD3 R13, PT, PT, R11, R10, RZ ;  /* 0x0000000a0b0d7210 */ /* 0x010fe20007ffe0ff */
[----:B------:R0:W-:Y:S04]  /*08b0*/  STG.E desc[UR12][R2.64+0x8], R11 ;  /* 0x0000080b02007986 */ /* 0x0001e8000c10190c */
[----:B------:R0:W-:Y:S01]  /*08c0*/  STG.E desc[UR12][R2.64+0xc], R13 ;  /* 0x00000c0d02007986 */ /* 0x0001e2000c10190c */
[----:B-----5:R-:W-:-:S07]  /*08d0*/  IMAD.IADD R7, R13, 0x1, R12 ;  /* 0x000000010d077824 */ /* 0x020fce00078e020c */
.L_x_23:
[----:B------:R-:W-:Y:S05]  /*08e0*/  BRA.U !UP1, `(.L_x_19) ;  /* 0x0000000109547547 */ /* 0x000fea000b800000 */
[----:B0-2---:R-:W0:Y:S01]  /*08f0*/  LDC.64 R2, c[0x0][0x380] ;  /* 0x0000e000ff027b82 */ /* 0x005e220000000a00 */
[----:B------:R-:W-:-:S07]  /*0900*/  UIADD3 UR4, UPT, UPT, -UR4, URZ, URZ ;  /* 0x000000ff04047290 */ /* 0x000fce000fffe1ff */
[----:B------:R-:W1:Y:S01]  /*0910*/  LDC.64 R4, c[0x0][0x388] ;  /* 0x0000e200ff047b82 */ /* 0x000e620000000a00 */
[----:B0-----:R-:W-:-:S04]  /*0920*/  IMAD.WIDE.U32 R2, R0, 0x4, R2 ;  /* 0x0000000400027825 */ /* 0x001fc800078e0002 */
[----:B------:R-:W-:Y:S01]  /*0930*/  IMAD.MOV.U32 R6, RZ, RZ, R2 ;  /* 0x000000ffff067224 */ /* 0x000fe200078e0002 */
[----:B------:R-:W-:Y:S01]  /*0940*/  MOV R9, R3 ;  /* 0x0000000300097202 */ /* 0x000fe20000000f00 */
[----:B-1----:R-:W-:-:S07]  /*0950*/  IMAD.WIDE.U32 R4, R0, 0x4, R4 ;  /* 0x0000000400047825 */ /* 0x002fce00078e0004 */
.L_x_24:
[----:B------:R-:W-:Y:S01]  /*0960*/  IMAD.MOV.U32 R2, RZ, RZ, R6 ;  /* 0x000000ffff027224 */ /* 0x000fe200078e0006 */
[----:B------:R-:W-:-:S05]  /*0970*/  MOV R3, R9 ;  /* 0x0000000900037202 */ /* 0x000fca0000000f00 */
[----:B------:R0:W2:Y:S01]  /*0980*/  LDG.E.CONSTANT R0, desc[UR12][R2.64] ;  /* 0x0000000c02007981 */ /* 0x0000a2000c1e9900 */
[----:B------:R-:W-:Y:S01]  /*0990*/  UIADD3 UR4, UPT, UPT, UR4, 0x1, URZ ;  /* 0x0000000104047890 */ /* 0x000fe2000fffe0ff */
[----:B------:R-:W-:-:S03]  /*09a0*/  IADD3 R6, P0, PT, R6, 0x4, RZ ;  /* 0x0000000406067810 */ /* 0x000fc60007f1e0ff */
[----:B------:R-:W-:Y:S01]  /*09b0*/  UISETP.NE.AND UP0, UPT, UR4, URZ, UPT ;  /* 0x000000ff0400728c */ /* 0x000fe2000bf05270 */
[----:B------:R-:W-:Y:S01]  /*09c0*/  IADD3.X R9, PT, PT, RZ, R9, RZ, P0, !PT ;  /* 0x00000009ff097210 */ /* 0x000fe200007fe4ff */
[----:B0-----:R-:W-:Y:S01]  /*09d0*/  IMAD.MOV.U32 R2, RZ, RZ, R4 ;  /* 0x000000ffff027224 */ /* 0x001fe200078e0004 */
[----:B------:R-:W-:Y:S02]  /*09e0*/  MOV R3, R5 ;  /* 0x0000000500037202 */ /* 0x000fe40000000f00 */
[----:B------:R-:W-:-:S03]  /*09f0*/  IADD3 R4, P1, PT, R4, 0x4, RZ ;  /* 0x0000000404047810 */ /* 0x000fc60007f3e0ff */
[----:B------:R2:W-:Y:S01]  /*0a00*/  STG.E desc[UR12][R2.64], R7 ;  /* 0x0000000702007986 */ /* 0x0005e2000c10190c */
[----:B------:R-:W-:Y:S01]  /*0a10*/  IADD3.X R5, PT, PT, RZ, R5, RZ, P1, !PT ;  /* 0x00000005ff057210 */ /* 0x000fe20000ffe4ff */
[----:B--2---:R-:W-:Y:S01]  /*0a20*/  IMAD.IADD R7, R0, 0x1, R7 ;  /* 0x0000000100077824 */ /* 0x004fe200078e0207 */
[----:B------:R-:W-:Y:S07]  /*0a30*/  BRA.U UP0, `(.L_x_24) ;  /* 0xfffffffd00c87547 */ /* 0x000fee000b83ffff */
.L_x_19:
[----:B0-2---:R-:W0:Y:S02]  /*0a40*/  LDC.64 R2, c[0x0][0x398] ;  /* 0x0000e600ff027b82 */ /* 0x005e240000000a00 */
[----:B0-----:R-:W-:Y:S01]  /*0a50*/  STG.E desc[UR12][R2.64], R7 ;  /* 0x0000000702007986 */ /* 0x001fe2000c10190c */
[----:B------:R-:W-:Y:S05]  /*0a60*/  EXIT ;  /* 0x000000000000794d */ /* 0x000fea0003800000 */
.L_x_25:
        /* <DEDUP_REMOVED lines=9> */
.L_x_45:


//--------------------- .text.prefix_sum_single_block --------------------------
	.section	.text.prefix_sum_single_block,"ax",@progbits
	.align	128
        .global         prefix_sum_single_block
        .type           prefix_sum_single_block,@function
        .size           prefix_sum_single_block,(.L_x_46 - prefix_sum_single_block)
        .other          prefix_sum_single_block,@"STO_CUDA_ENTRY STV_DEFAULT"
prefix_sum_single_block:
.text.prefix_sum_single_block:
[----:B------:R-:W-:Y:S01]  /*0000*/  LDC R1, c[0x0][0x37c] ;  /* 0x0000df00ff017b82 */ /* 0x000fe20000000800 */
[----:B------:R-:W0:Y:S01]  /*0010*/  S2R R10, SR_TID.X ;  /* 0x00000000000a7919 */ /* 0x000e220000002100 */
[----:B------:R-:W1:Y:S06]  /*0020*/  LDCU UR6, c[0x0][0x390] ;  /* 0x00007200ff0677ac */ /* 0x000e6c0008000800 */
[----:B------:R-:W2:Y:S01]  /*0030*/  LDC.64 R4, c[0x0][0x380] ;  /* 0x0000e000ff047b82 */ /* 0x000ea20000000a00 */
[----:B------:R-:W3:Y:S01]  /*0040*/  LDCU.64 UR8, c[0x0][0x358] ;  /* 0x00006b00ff0877ac */ /* 0x000ee20008000a00 */
[----:B0-----:R-:W-:-:S04]  /*0050*/  IMAD.SHL.U32 R0, R10, 0x2, RZ ;  /* 0x000000020a007824 */ /* 0x001fc800078e00ff */
[C---:B--2---:R-:W-:Y:S01]  /*0060*/  IMAD.WIDE.U32 R4, R0.reuse, 0x4, R4 ;  /* 0x0000000400047825 */ /* 0x044fe200078e0004 */
[----:B-1----:R-:W-:-:S13]  /*0070*/  ISETP.GE.U32.AND P0, PT, R0, UR6, PT ;  /* 0x0000000600007c0c */ /* 0x002fda000bf06070 */
[----:B---3--:R-:W2:Y:S01]  /*0080*/  @!P0 LDG.E.CONSTANT R7, desc[UR8][R4.64] ;  /* 0x0000000804078981 */ /* 0x008ea2000c1e9900 */
[----:B------:R-:W0:Y:S01]  /*0090*/  S2UR UR5, SR_CgaCtaId ;  /* 0x00000000000579c3 */ /* 0x000e220000008800 */
[----:B------:R-:W-:Y:S01]  /*00a0*/  UMOV UR4, 0x400 ;  /* 0x0000040000047882 */ /* 0x000fe20000000000 */
[----:B------:R-:W-:Y:S01]  /*00b0*/  VIADD R3, R0, 0x1 ;  /* 0x0000000100037836 */ /* 0x000fe20000000000 */
[----:B------:R-:W-:Y:S01]  /*00c0*/  BSSY.RECONVERGENT B0, `(.L_x_26) ;  /* 0x000000b000007945 */ /* 0x000fe20003800200 */
[----:B0-----:R-:W-:-:S06]  /*00d0*/  ULEA UR4, UR5, UR4, 0x18 ;  /* 0x0000000405047291 */ /* 0x001fcc000f8ec0ff */
[----:B------:R-:W-:-:S05]  /*00e0*/  LEA R2, R10, UR4, 0x3 ;  /* 0x000000040a027c11 */ /* 0x000fca000f8e18ff */
[----:B--2---:R0:W-:Y:S04]  /*00f0*/  @!P0 STS [R2], R7 ;  /* 0x0000000702008388 */ /* 0x0041e80000000800 */
[----:B------:R0:W-:Y:S01]  /*0100*/  @P0 STS [R2], RZ ;  /* 0x000000ff02000388 */ /* 0x0001e20000000800 */
[----:B------:R-:W-:-:S13]  /*0110*/  ISETP.GE.U32.AND P0, PT, R3, UR6, PT ;  /* 0x0000000603007c0c */ /* 0x000fda000bf06070 */
[----:B0-----:R-:W-:Y:S05]  /*0120*/  @P0 BRA `(.L_x_27) ;  /* 0x00000000000c0947 */ /* 0x001fea0003800000 */
[----:B------:R-:W2:Y:S04]  /*0130*/  LDG.E.CONSTANT R5, desc[UR8][R4.64+0x4] ;  /* 0x0000040804057981 */ /* 0x000ea8000c1e9900 */
[----:B--2---:R1:W-:Y:S01]  /*0140*/  STS [R2+0x4], R5 ;  /* 0x0000040502007388 */ /* 0x0043e20000000800 */
[----:B------:R-:W-:Y:S05]  /*0150*/  BRA `(.L_x_28) ;  /* 0x0000000000047947 */ /* 0x000fea0003800000 */
.L_x_27:
[----:B------:R0:W-:Y:S02]  /*0160*/  STS [R2+0x4], RZ ;  /* 0x000004ff02007388 */ /* 0x0001e40000000800 */
.L_x_28:
[----:B------:R-:W-:Y:S05]  /*0170*/  BSYNC.RECONVERGENT B0 ;  /* 0x0000000000007941 */ /* 0x000fea0003800200 */
.L_x_26:
[----:B------:R-:W-:Y:S01]  /*0180*/  UISETP.GE.U32.AND UP0, UPT, UR6, 0x2, UPT ;  /* 0x000000020600788c */ /* 0x000fe2000bf06070 */
[----:B------:R-:W-:-:S08]  /*0190*/  IMAD.MOV.U32 R4, RZ, RZ, 0x1 ;  /* 0x00000001ff047424 */ /* 0x000fd000078e00ff */
[----:B------:R-:W-:Y:S05]  /*01a0*/  BRA.U !UP0, `(.L_x_29) ;  /* 0x00000001085c7547 */ /* 0x000fea000b800000 */
[----:B------:R-:W-:Y:S01]  /*01b0*/  IMAD.MOV.U32 R4, RZ, RZ, 0x1 ;  /* 0x00000001ff047424 */ /* 0x000fe200078e00ff */
[----:B------:R-:W2:Y:S06]  /*01c0*/  LDCU UR5, c[0x0][0x390] ;  /* 0x00007200ff0577ac */ /* 0x000eac0008000800 */
.L_x_32:
[----:B--2---:R-:W-:Y:S01]  /*01d0*/  UMOV UR6, UR5 ;  /* 0x0000000500067c82 */ /* 0x004fe20008000000 */
[----:B------:R-:W-:Y:S01]  /*01e0*/  USHF.R.U32.HI UR5, URZ, 0x1, UR5 ;  /* 0x00000001ff057899 */ /* 0x000fe20008011605 */
[----:B------:R-:W-:Y:S05]  /*01f0*/  BAR.SYNC.DEFER_BLOCKING 0x0 ;  /* 0x0000000000007b1d */ /* 0x000fea0000010000 */
[----:B------:R-:W-:Y:S01]  /*0200*/  ISETP.GE.U32.AND P0, PT, R10, UR5, PT ;  /* 0x000000050a007c0c */ /* 0x000fe2000bf06070 */
[----:B------:R-:W-:-:S12]  /*0210*/  BSSY.RECONVERGENT B0, `(.L_x_30) ;  /* 0x000000d000007945 */ /* 0x000fd80003800200 */
[----:B------:R-:W-:Y:S05]  /*0220*/  @P0 BRA `(.L_x_31) ;  /* 0x00000000002c0947 */ /* 0x000fea0003800000 */
[----:B------:R-:W-:-:S04]  /*0230*/  IMAD R7, R3, R4, RZ ;  /* 0x0000000403077224 */ /* 0x000fc800078e02ff */
[----:B-1----:R-:W-:-:S04]  /*0240*/  VIADD R5, R7, 0xffffffff ;  /* 0xffffffff07057836 */ /* 0x002fc80000000000 */
[----:B------:R-:W-:-:S05]  /*0250*/  IMAD.IADD R6, R5, 0x1, R4 ;  /* 0x0000000105067824 */ /* 0x000fca00078e0204 */
[----:B------:R-:W-:-:S04]  /*0260*/  LOP3.LUT R6, R6, R5, RZ, 0xfc, !PT ;  /* 0x0000000506067212 */ /* 0x000fc800078efcff */
[----:B------:R-:W-:-:S13]  /*0270*/  ISETP.GT.U32.AND P0, PT, R6, 0x3ff, PT ;  /* 0x000003ff0600780c */ /* 0x000fda0003f04070 */
[----:B------:R-:W-:-:S05]  /*0280*/  @!P0 LEA R5, R7, UR4, 0x2 ;  /* 0x0000000407058c11 */ /* 0x000fca000f8e10ff */
[----:B------:R-:W-:Y:S02]  /*0290*/  @!P0 IMAD R6, R4, 0x4, R5 ;  /* 0x0000000404068824 */ /* 0x000fe400078e0205 */
[----:B------:R-:W-:Y:S04]  /*02a0*/  @!P0 LDS R5, [R5+-0x4] ;  /* 0xfffffc0005058984 */ /* 0x000fe80000000800 */
[----:B------:R-:W1:Y:S02]  /*02b0*/  @!P0 LDS R8, [R6+-0x4] ;  /* 0xfffffc0006088984 */ /* 0x000e640000000800 */
[----:B-1----:R-:W-:-:S05]  /*02c0*/  @!P0 IMAD.IADD R7, R5, 0x1, R8 ;  /* 0x0000000105078824 */ /* 0x002fca00078e0208 */
[----:B------:R2:W-:Y:S02]  /*02d0*/  @!P0 STS [R6+-0x4], R7 ;  /* 0xfffffc0706008388 */ /* 0x0005e40000000800 */
.L_x_31:
[----:B------:R-:W-:Y:S05]  /*02e0*/  BSYNC.RECONVERGENT B0 ;  /* 0x0000000000007941 */ /* 0x000fea0003800200 */
.L_x_30:
[----:B------:R-:W-:Y:S01]  /*02f0*/  UISETP.GT.U32.AND UP0, UPT, UR6, 0x3, UPT ;  /* 0x000000030600788c */ /* 0x000fe2000bf04070 */
[----:B------:R-:W-:-:S08]  /*0300*/  IMAD.SHL.U32 R4, R4, 0x2, RZ ;  /* 0x0000000204047824 */ /* 0x000fd000078e00ff */
[----:B------:R-:W-:Y:S05]  /*0310*/  BRA.U UP0, `(.L_x_32) ;  /* 0xfffffffd00ac7547 */ /* 0x000fea000b83ffff */
.L_x_29:
[----:B------:R-:W1:Y:S08]  /*0320*/  LDC R11, c[0x0][0x390] ;  /* 0x0000e400ff0b7b82 */ /* 0x000e700000000800 */
[----:B------:R-:W-:Y:S01]  /*0330*/  BAR.SYNC.DEFER_BLOCKING 0x0 ;  /* 0x0000000000007b1d */ /* 0x000fe20000010000 */
[----:B------:R-:W-:-:S13]  /*0340*/  ISETP.NE.AND P0, PT, R10, RZ, PT ;  /* 0x000000ff0a00720c */ /* 0x000fda0003f05270 */
[----:B--2---:R-:W2:Y:S01]  /*0350*/  @!P0 LDC.64 R6, c[0x0][0x398] ;  /* 0x0000e600ff068b82 */ /* 0x004ea20000000a00 */
[----:B-1----:R-:W-:-:S04]  /*0360*/  @!P0 VIMNMX.U32 R5, PT, PT, R11, 0x400, PT ;  /* 0x000004000b058848 */ /* 0x002fc80003fe0000 */
[----:B------:R-:W-:-:S05]  /*0370*/  @!P0 LEA R5, R5, UR4, 0x2 ;  /* 0x0000000405058c11 */ /* 0x000fca000f8e10ff */
[----:B------:R-:W2:Y:S04]  /*0380*/  @!P0 LDS R9, [R5+-0x4] ;  /* 0xfffffc0005098984 */ /* 0x000ea80000000800 */
[----:B------:R1:W-:Y:S04]  /*0390*/  @!P0 STS [R5+-0x4], RZ ;  /* 0xfffffcff05008388 */ /* 0x0003e80000000800 */
[----:B--2---:R1:W-:Y:S01]  /*03a0*/  @!P0 STG.E desc[UR8][R6.64], R9 ;  /* 0x0000000906008986 */ /* 0x0043e2000c101908 */
[----:B------:R-:W-:-:S13]  /*03b0*/  ISETP.GE.U32.AND P0, PT, R11, 0x2, PT ;  /* 0x000000020b00780c */ /* 0x000fda0003f06070 */
[----:B-1----:R-:W-:Y:S05]  /*03c0*/  @!P0 BRA `(.L_x_33) ;  /* 0x00000000005c8947 */ /* 0x002fea0003800000 */
[----:B------:R-:W1:Y:S01]  /*03d0*/  LDC R11, c[0x0][0x390] ;  /* 0x0000e400ff0b7b82 */ /* 0x000e620000000800 */
[----:B------:R-:W-:-:S05]  /*03e0*/  UMOV UR5, 0x1 ;  /* 0x0000000100057882 */ /* 0x000fca0000000000 */
.L_x_36:
[----:B------:R-:W-:Y:S01]  /*03f0*/  BAR.SYNC.DEFER_BLOCKING 0x0 ;  /* 0x0000000000007b1d */ /* 0x000fe20000010000 */
[----:B------:R-:W-:Y:S01]  /*0400*/  ISETP.GE.U32.AND P1, PT, R10, UR5, PT ;  /* 0x000000050a007c0c */ /* 0x000fe2000bf26070 */
[----:B------:R-:W-:Y:S01]  /*0410*/  USHF.L.U32 UR5, UR5, 0x1, URZ ;  /* 0x0000000105057899 */ /* 0x000fe200080006ff */
[----:B------:R-:W-:-:S03]  /*0420*/  SHF.R.U32.HI R4, RZ, 0x1, R4 ;  /* 0x00000001ff047819 */ /* 0x000fc60000011604 */
[----:B------:R-:W-:Y:S02]  /*0430*/  BSSY.RECONVERGENT B0, `(.L_x_34) ;  /* 0x000000f000007945 */ /* 0x000fe40003800200 */
[----:B-1----:R-:W-:-:S06]  /*0440*/  ISETP.LE.U32.AND P0, PT, R11, UR5, PT ;  /* 0x000000050b007c0c */ /* 0x002fcc000bf03070 */
[----:B------:R-:W-:Y:S07]  /*0450*/  @P1 BRA `(.L_x_35) ;  /* 0x0000000000301947 */ /* 0x000fee0003800000 */
[----:B------:R-:W-:-:S04]  /*0460*/  IMAD R7, R3, R4, RZ ;  /* 0x0000000403077224 */ /* 0x000fc800078e02ff */
[----:B------:R-:W-:-:S04]  /*0470*/  VIADD R5, R7, 0xffffffff ;  /* 0xffffffff07057836 */ /* 0x000fc80000000000 */
[----:B------:R-:W-:-:S05]  /*0480*/  IMAD.IADD R6, R4, 0x1, R5 ;  /* 0x0000000104067824 */ /* 0x000fca00078e0205 */
[----:B------:R-:W-:-:S04]  /*0490*/  LOP3.LUT R6, R6, R5, RZ, 0xfc, !PT ;  /* 0x0000000506067212 */ /* 0x000fc800078efcff */
[----:B------:R-:W-:-:S13]  /*04a0*/  ISETP.GT.U32.AND P1, PT, R6, 0x3ff, PT ;  /* 0x000003ff0600780c */ /* 0x000fda0003f24070 */
[----:B------:R-:W-:-:S05]  /*04b0*/  @!P1 LEA R5, R7, UR4, 0x2 ;  /* 0x0000000407059c11 */ /* 0x000fca000f8e10ff */
[----:B------:R-:W-:Y:S01]  /*04c0*/  @!P1 IMAD R7, R4, 0x4, R5 ;  /* 0x0000000404079824 */ /* 0x000fe200078e0205 */
[----:B------:R-:W-:Y:S04]  /*04d0*/  @!P1 LDS R6, [R5+-0x4] ;  /* 0xfffffc0005069984 */ /* 0x000fe80000000800 */
[----:B------:R-:W1:Y:S02]  /*04e0*/  @!P1 LDS R8, [R7+-0x4] ;  /* 0xfffffc0007089984 */ /* 0x000e640000000800 */
[----:B-1----:R-:W-:Y:S02]  /*04f0*/  @!P1 IMAD.IADD R6, R6, 0x1, R8 ;  /* 0x0000000106069824 */ /* 0x002fe400078e0208 */
[----:B------:R1:W-:Y:S04]  /*0500*/  @!P1 STS [R5+-0x4], R8 ;  /* 0xfffffc0805009388 */ /* 0x0003e80000000800 */
[----:B------:R1:W-:Y:S02]  /*0510*/  @!P1 STS [R7+-0x4], R6 ;  /* 0xfffffc0607009388 */ /* 0x0003e40000000800 */
.L_x_35:
[----:B------:R-:W-:Y:S05]  /*0520*/  BSYNC.RECONVERGENT B0 ;  /* 0x0000000000007941 */ /* 0x000fea0003800200 */
.L_x_34:
[----:B------:R-:W-:Y:S05]  /*0530*/  @!P0 BRA `(.L_x_36) ;  /* 0xfffffffc00ac8947 */ /* 0x000fea000383ffff */
.L_x_33:
[----:B------:R-:W-:Y:S01]  /*0540*/  BAR.SYNC.DEFER_BLOCKING 0x0 ;  /* 0x0000000000007b1d */ /* 0x000fe20000010000 */
[-C--:B------:R-:W-:Y:S02]  /*0550*/  ISETP.GE.U32.AND P0, PT, R0, R11.reuse, PT ;  /* 0x0000000b0000720c */ /* 0x080fe40003f06070 */
[----:B------:R-:W-:-:S05]  /*0560*/  ISETP.GE.U32.AND P1, PT, R3, R11, PT ;  /* 0x0000000b0300720c */ /* 0x000fca0003f26070 */
[----:B-1----:R-:W1:Y:S06]  /*0570*/  LDC.64 R4, c[0x0][0x388] ;  /* 0x0000e200ff047b82 */ /* 0x002e6c0000000a00 */
[----:B------:R-:W2:Y:S01]  /*0580*/  @!P0 LDS R7, [R2] ;  /* 0x0000000002078984 */ /* 0x000ea20000000800 */
[----:B-1----:R-:W-:-:S05]  /*0590*/  IMAD.WIDE.U32 R4, R0, 0x4, R4 ;  /* 0x0000000400047825 */ /* 0x002fca00078e0004 */
[----:B--2---:R1:W-:Y:S01]  /*05a0*/  @!P0 STG.E desc[UR8][R4.64], R7 ;  /* 0x0000000704008986 */ /* 0x0043e2000c101908 */
[----:B------:R-:W-:Y:S05]  /*05b0*/  @P1 EXIT ;  /* 0x000000000000194d */ /* 0x000fea0003800000 */
[----:B------:R-:W2:Y:S04]  /*05c0*/  LDS R3, [R2+0x4] ;  /* 0x0000040002037984 */ /* 0x000ea80000000800 */
[----:B--2---:R-:W-:Y:S01]  /*05d0*/  STG.E desc[UR8][R4.64+0x4], R3 ;  /* 0x0000040304007986 */ /* 0x004fe2000c101908 */
[----:B------:R-:W-:Y:S05]  /*05e0*/  EXIT ;  /* 0x000000000000794d */ /* 0x000fea0003800000 */
.L_x_37:
        /* <DEDUP_REMOVED lines=9> */
.L_x_46:


//--------------------- .nv.shared.reserved.0     --------------------------
	.section	.nv.shared.reserved.0,"aw",@nobits
	.weak		__nv_reservedSMEM_offset_0_alias
	.size		__nv_reservedSMEM_offset_0_alias, 0, 64
	.other		__nv_reservedSMEM_offset_0_alias,@"STO_CUDA_RESERVED_SHARED STV_DEFAULT"
__nv_reservedSMEM_offset_0_alias:
	.zero		0
	.zero		64


//--------------------- .nv.shared.prefix_sum_single_block --------------------------
	.section	.nv.shared.prefix_sum_single_block,"aw",@nobits
	.sectionflags	@""
	.align	4
.nv.shared.prefix_sum_single_block:
	.zero		5120


//--------------------- .nv.constant0.filter_small_clusters --------------------------
	.section	.nv.constant0.filter_small_clusters,"a",@progbits
	.sectionflags	@""
	.align	4
.nv.constant0.filter_small_clusters:
	.zero		920


//--------------------- .nv.constant0.count_cluster_sizes --------------------------
	.section	.nv.constant0.count_cluster_sizes,"a",@progbits
	.sectionflags	@""
	.align	4
.nv.constant0.count_cluster_sizes:
	.zero		920


//--------------------- .nv.constant0.propagate_cluster_ids --------------------------
	.section	.nv.constant0.propagate_cluster_ids,"a",@progbits
	.sectionflags	@""
	.align	4
.nv.constant0.propagate_cluster_ids:
	.zero		928


//--------------------- .nv.constant0.flatten_clusters_full --------------------------
	.section	.nv.constant0.flatten_clusters_full,"a",@progbits
	.sectionflags	@""
	.align	4
.nv.constant0.flatten_clusters_full:
	.zero		908


//--------------------- .nv.constant0.flatten_clusters --------------------------
	.section	.nv.constant0.flatten_clusters,"a",@progbits
	.sectionflags	@""
	.align	4
.nv.constant0.flatten_clusters:
	.zero		908


//--------------------- .nv.constant0.union_neighbors --------------------------
	.section	.nv.constant0.union_neighbors,"a",@progbits
	.sectionflags	@""
	.align	4
.nv.constant0.union_neighbors:
	.zero		932


//--------------------- .nv.constant0.init_union_find --------------------------
	.section	.nv.constant0.init_union_find,"a",@progbits
	.sectionflags	@""
	.align	4
.nv.constant0.init_union_find:
	.zero		908


//--------------------- .nv.constant0.compute_neighbor_offsets --------------------------
	.section	.nv.constant0.compute_neighbor_offsets,"a",@progbits
	.sectionflags	@""
	.align	4
.nv.constant0.compute_neighbor_offsets:
	.zero		928


//--------------------- .nv.constant0.prefix_sum_single_block --------------------------
	.section	.nv.constant0.prefix_sum_single_block,"a",@progbits
	.sectionflags	@""
	.align	4
.nv.constant0.prefix_sum_single_block:
	.zero		928


//--------------------- SYMBOLS --------------------------

	.type		.nv.reservedSmem.offset0,@object
	.size		.nv.reservedSmem.offset0,0x4
	.type		.nv.reservedSmem.cap,@object
	.size		.nv.reservedSmem.cap,0x4
